// auto-generated by cutlass_sweep.gemm — config: {"arch": "sm_100", "cluster_m": 1, "cluster_n": 8, "dtype": "e4m3", "dtype_b": "e4m3", "layout": "nt", "stages": 0, "tile_k": 128, "tile_m": 64, "tile_n": 256}
#include "cutlass/cutlass.h"
#include "cutlass/gemm/collective/collective_builder.hpp"
#include "cutlass/gemm/device/gemm_universal_adapter.h"
#include "cutlass/gemm/kernel/gemm_universal.hpp"
#include "cutlass/epilogue/collective/collective_builder.hpp"

using ElemA = cutlass::float_e4m3_t;
using ElemB = cutlass::float_e4m3_t;
using ElemCD = cutlass::float_e4m3_t;
using Acc  = float;
using TileShape    = cute::Shape<cute::_64, cute::_256, cute::_128>;
using ClusterShape = cute::Shape<cute::_1, cute::_8, cute::_1>;

using CollectiveEpilogue = typename cutlass::epilogue::collective::CollectiveBuilder<
    cutlass::arch::Sm100, cutlass::arch::OpClassTensorOp,
    TileShape, ClusterShape,
    cutlass::epilogue::collective::EpilogueTileAuto,
    Acc, Acc,
    ElemCD, cutlass::layout::RowMajor, 128 / cutlass::sizeof_bits<ElemCD>::value,
    ElemCD, cutlass::layout::RowMajor, 128 / cutlass::sizeof_bits<ElemCD>::value,
    cutlass::epilogue::collective::EpilogueScheduleAuto
  >::CollectiveOp;

using CollectiveMainloop = typename cutlass::gemm::collective::CollectiveBuilder<
    cutlass::arch::Sm100, cutlass::arch::OpClassTensorOp,
    ElemA, cutlass::layout::RowMajor, 128 / cutlass::sizeof_bits<ElemA>::value,
    ElemB, cutlass::layout::ColumnMajor, 128 / cutlass::sizeof_bits<ElemB>::value,
    Acc,
    TileShape, ClusterShape,
    cutlass::gemm::collective::StageCountAutoCarveout<static_cast<int>(sizeof(typename CollectiveEpilogue::SharedStorage))>,
    cutlass::gemm::collective::KernelScheduleAuto
  >::CollectiveOp;

using GemmKernel = cutlass::gemm::kernel::GemmUniversal<
    cute::Shape<int,int,int,int>,
    CollectiveMainloop,
    CollectiveEpilogue
>;
using Gemm = cutlass::gemm::device::GemmUniversalAdapter<GemmKernel>;

// Force the device kernel symbol into the cubin without needing a host main.
auto* _anchor = &cutlass::device_kernel<GemmKernel>;


// ===== COMPILED SASS (sm_100a) =====

	.target	sm_100a

	.elftype	@"ET_EXEC"


//--------------------- .note.nv.tkinfo           --------------------------
	.section	.note.nv.tkinfo,"",@"SHT_NOTE"
	.sectionflags	@"SHF_NOTE_NV_TKINFO"
	.tkinfo
        /*0018*/ 	.word	0x00000002
        /*0030*/ 	.string	""
        /*0030*/ 	.string	"ptxas"
        /*0030*/ 	.string	"Cuda compilation tools, release 13.0, V13.0.88"
        /*0030*/ 	.string	"Build cuda_13.0.r13.0/compiler.36424714_0"
        /*0030*/ 	.string	"-arch sm_100a -m 64 "



//--------------------- .note.nv.cuinfo           --------------------------
	.section	.note.nv.cuinfo,"",@"SHT_NOTE"
	.sectionflags	@"SHF_NOTE_NV_CUINFO"
        /*0018*/ 	.short	0x0002
        /*001a*/ 	.short	0x0064
        /*001c*/ 	.short	0x0082
	.zero		2


//--------------------- .nv.info                  --------------------------
	.section	.nv.info,"",@"SHT_CUDA_INFO"
	.align	4


	//----- nvinfo : EIATTR_REGCOUNT
	.align		4
        /*0000*/ 	.byte	0x04, 0x2f
        /*0002*/ 	.short	(.L_20 - .L_19)
	.align		4
.L_19:
        /*0004*/ 	.word	index@(_ZN7cutlass13device_kernelINS_4gemm6kernel13GemmUniversalIN4cute5tupleIJiiiiEEENS1_10collective13CollectiveMmaINS1_35MainloopSm100TmaUmmaWarpSpecializedILi5ELi2ELi4ENS5_IJNS4_1CILi1EEENSA_ILi8EEESB_EEEEENS5_IJNSA_ILi64EEENSA_ILi256EEENSA_ILi128EEEEEENS_12float_e4m3_tENS5_IJlSB_lEEESJ_SK_NS4_8TiledMMAINS4_8MMA_AtomIJNS4_10MMA_TraitsINS4_19SM100_MMA_F8F6F4_SSEJSJ_SJ_fSF_SG_NS4_17integral_constantINS4_4UMMA5MajorELSR_0EEESS_NSP_INSQ_7ScaleInELST_0EEESU_EEEEEENS4_6LayoutINS5_IJSB_SB_SB_EEENS5_IJNSA_ILi0EEESZ_SZ_EEEEENS5_IJNS4_10UnderscoreES12_S12_EEEEENS4_23SM90_TMA_LOAD_MULTICASTENS4_14ComposedLayoutINS4_7SwizzleILi3ELi4ELi3EEENS4_18smem_ptr_flag_bitsILi8EEENSX_INS5_IJSC_SH_EEENS5_IJSH_SB_EEEEEEEvNS4_8identityENS4_13SM90_TMA_LOADES1E_vS1F_EENS_8epilogue10collective18CollectiveEpilogueINS1I_23Sm100TmaWarpSpecializedILi4ELi2ELi32ELb0ELb0EEEJSI_NS5_IJNSX_ISF_SB_EES1N_EEESJ_SK_SJ_SK_NS1I_6fusion15FusionCallbacksIS1M_NS1P_17LinearCombinationISJ_fSJ_fLNS_15FloatRoundStyleE2EEESI_S1O_JEEENS4_5SM1004TMEM4LOAD26SM100_TMEM_LOAD_16dp32b32xES1G_NS16_INS17_ILi2ELi4ELi3EEES1A_NSX_INS5_IJSC_SF_EEENS5_IJSF_SB_EEEEEEENS4_39AutoVectorizingCopyWithAssumedAlignmentILi128EEENS4_14SM90_TMA_STOREES23_S25_S25_EEEvvEEEEvNT_6ParamsE)
        /*0008*/ 	.word	0x00000075


	//----- nvinfo : EIATTR_FRAME_SIZE
	.align		4
.L_20:
        /*000c*/ 	.byte	0x04, 0x11
        /*000e*/ 	.short	(.L_22 - .L_21)
	.align		4
.L_21:
        /*0010*/ 	.word	index@($__internal_2_$__cuda_sm10x_tcgen05_guardrail_trap_unallocated_columns_being_dealloced)
        /*0014*/ 	.word	0x00000000


	//----- nvinfo : EIATTR_FRAME_SIZE
	.align		4
.L_22:
        /*0018*/ 	.byte	0x04, 0x11
        /*001a*/ 	.short	(.L_24 - .L_23)
	.align		4
.L_23:
        /*001c*/ 	.word	index@($__internal_1_$__cuda_sm10x_tcgen05_guardrail_trap_phase_invalid_during_alloc)
        /*0020*/ 	.word	0x00000000


	//----- nvinfo : EIATTR_FRAME_SIZE
	.align		4
.L_24:
        /*0024*/ 	.byte	0x04, 0x11
        /*0026*/ 	.short	(.L_26 - .L_25)
	.align		4
.L_25:
        /*0028*/ 	.word	index@($__internal_0_$__cuda_sm10x_tcgen05_guardrail_trap_col_being_dealloced_not_returned_by_alloc)
        /*002c*/ 	.word	0x00000000


	//----- nvinfo : EIATTR_FRAME_SIZE
	.align		4
.L_26:
        /*0030*/ 	.byte	0x04, 0x11
        /*0032*/ 	.short	(.L_28 - .L_27)
	.align		4
.L_27:
        /*0034*/ 	.word	index@(_ZN7cutlass13device_kernelINS_4gemm6kernel13GemmUniversalIN4cute5tupleIJiiiiEEENS1_10collective13CollectiveMmaINS1_35MainloopSm100TmaUmmaWarpSpecializedILi5ELi2ELi4ENS5_IJNS4_1CILi1EEENSA_ILi8EEESB_EEEEENS5_IJNSA_ILi64EEENSA_ILi256EEENSA_ILi128EEEEEENS_12float_e4m3_tENS5_IJlSB_lEEESJ_SK_NS4_8TiledMMAINS4_8MMA_AtomIJNS4_10MMA_TraitsINS4_19SM100_MMA_F8F6F4_SSEJSJ_SJ_fSF_SG_NS4_17integral_constantINS4_4UMMA5MajorELSR_0EEESS_NSP_INSQ_7ScaleInELST_0EEESU_EEEEEENS4_6LayoutINS5_IJSB_SB_SB_EEENS5_IJNSA_ILi0EEESZ_SZ_EEEEENS5_IJNS4_10UnderscoreES12_S12_EEEEENS4_23SM90_TMA_LOAD_MULTICASTENS4_14ComposedLayoutINS4_7SwizzleILi3ELi4ELi3EEENS4_18smem_ptr_flag_bitsILi8EEENSX_INS5_IJSC_SH_EEENS5_IJSH_SB_EEEEEEEvNS4_8identityENS4_13SM90_TMA_LOADES1E_vS1F_EENS_8epilogue10collective18CollectiveEpilogueINS1I_23Sm100TmaWarpSpecializedILi4ELi2ELi32ELb0ELb0EEEJSI_NS5_IJNSX_ISF_SB_EES1N_EEESJ_SK_SJ_SK_NS1I_6fusion15FusionCallbacksIS1M_NS1P_17LinearCombinationISJ_fSJ_fLNS_15FloatRoundStyleE2EEESI_S1O_JEEENS4_5SM1004TMEM4LOAD26SM100_TMEM_LOAD_16dp32b32xES1G_NS16_INS17_ILi2ELi4ELi3EEES1A_NSX_INS5_IJSC_SF_EEENS5_IJSF_SB_EEEEEEENS4_39AutoVectorizingCopyWithAssumedAlignmentILi128EEENS4_14SM90_TMA_STOREES23_S25_S25_EEEvvEEEEvNT_6ParamsE)
        /*0038*/ 	.word	0x00000000


	//----- nvinfo : EIATTR_MIN_STACK_SIZE
	.align		4
.L_28:
        /*003c*/ 	.byte	0x04, 0x12
        /*003e*/ 	.short	(.L_30 - .L_29)
	.align		4
.L_29:
        /*0040*/ 	.word	index@(_ZN7cutlass13device_kernelINS_4gemm6kernel13GemmUniversalIN4cute5tupleIJiiiiEEENS1_10collective13CollectiveMmaINS1_35MainloopSm100TmaUmmaWarpSpecializedILi5ELi2ELi4ENS5_IJNS4_1CILi1EEENSA_ILi8EEESB_EEEEENS5_IJNSA_ILi64EEENSA_ILi256EEENSA_ILi128EEEEEENS_12float_e4m3_tENS5_IJlSB_lEEESJ_SK_NS4_8TiledMMAINS4_8MMA_AtomIJNS4_10MMA_TraitsINS4_19SM100_MMA_F8F6F4_SSEJSJ_SJ_fSF_SG_NS4_17integral_constantINS4_4UMMA5MajorELSR_0EEESS_NSP_INSQ_7ScaleInELST_0EEESU_EEEEEENS4_6LayoutINS5_IJSB_SB_SB_EEENS5_IJNSA_ILi0EEESZ_SZ_EEEEENS5_IJNS4_10UnderscoreES12_S12_EEEEENS4_23SM90_TMA_LOAD_MULTICASTENS4_14ComposedLayoutINS4_7SwizzleILi3ELi4ELi3EEENS4_18smem_ptr_flag_bitsILi8EEENSX_INS5_IJSC_SH_EEENS5_IJSH_SB_EEEEEEEvNS4_8identityENS4_13SM90_TMA_LOADES1E_vS1F_EENS_8epilogue10collective18CollectiveEpilogueINS1I_23Sm100TmaWarpSpecializedILi4ELi2ELi32ELb0ELb0EEEJSI_NS5_IJNSX_ISF_SB_EES1N_EEESJ_SK_SJ_SK_NS1I_6fusion15FusionCallbacksIS1M_NS1P_17LinearCombinationISJ_fSJ_fLNS_15FloatRoundStyleE2EEESI_S1O_JEEENS4_5SM1004TMEM4LOAD26SM100_TMEM_LOAD_16dp32b32xES1G_NS16_INS17_ILi2ELi4ELi3EEES1A_NSX_INS5_IJSC_SF_EEENS5_IJSF_SB_EEEEEEENS4_39AutoVectorizingCopyWithAssumedAlignmentILi128EEENS4_14SM90_TMA_STOREES23_S25_S25_EEEvvEEEEvNT_6ParamsE)
        /*0044*/ 	.word	0x00000000
.L_30:


//--------------------- .nv.compat                --------------------------
	.section	.nv.compat,"",@"SHT_CUDA_COMPAT_INFO"
	.align	4
        /*0000*/ 	.byte	0x02, 0x09, 0x01, 0x00, 0x02, 0x02, 0x02, 0x00, 0x02, 0x05, 0x05, 0x00, 0x03, 0x07, 0x01, 0x01
        /*0010*/ 	.byte	0x02, 0x03, 0x01, 0x00, 0x02, 0x06, 0x01, 0x00, 0x04, 0x0b, 0x08, 0x00, 0x09, 0x00, 0x00, 0x00
        /*0020*/ 	.byte	0x00, 0x00, 0x00, 0x00


//--------------------- .nv.info._ZN7cutlass13device_kernelINS_4gemm6kernel13GemmUniversalIN4cute5tupleIJiiiiEEENS1_10collective13CollectiveMmaINS1_35MainloopSm100TmaUmmaWarpSpecializedILi5ELi2ELi4ENS5_IJNS4_1CILi1EEENSA_ILi8EEESB_EEEEENS5_IJNSA_ILi64EEENSA_ILi256EEENSA_ILi128EEEEEENS_12float_e4m3_tENS5_IJlSB_lEEESJ_SK_NS4_8TiledMMAINS4_8MMA_AtomIJNS4_10MMA_TraitsINS4_19SM100_MMA_F8F6F4_SSEJSJ_SJ_fSF_SG_NS4_17integral_constantINS4_4UMMA5MajorELSR_0EEESS_NSP_INSQ_7ScaleInELST_0EEESU_EEEEEENS4_6LayoutINS5_IJSB_SB_SB_EEENS5_IJNSA_ILi0EEESZ_SZ_EEEEENS5_IJNS4_10UnderscoreES12_S12_EEEEENS4_23SM90_TMA_LOAD_MULTICASTENS4_14ComposedLayoutINS4_7SwizzleILi3ELi4ELi3EEENS4_18smem_ptr_flag_bitsILi8EEENSX_INS5_IJSC_SH_EEENS5_IJSH_SB_EEEEEEEvNS4_8identityENS4_13SM90_TMA_LOADES1E_vS1F_EENS_8epilogue10collective18CollectiveEpilogueINS1I_23Sm100TmaWarpSpecializedILi4ELi2ELi32ELb0ELb0EEEJSI_NS5_IJNSX_ISF_SB_EES1N_EEESJ_SK_SJ_SK_NS1I_6fusion15FusionCallbacksIS1M_NS1P_17LinearCombinationISJ_fSJ_fLNS_15FloatRoundStyleE2EEESI_S1O_JEEENS4_5SM1004TMEM4LOAD26SM100_TMEM_LOAD_16dp32b32xES1G_NS16_INS17_ILi2ELi4ELi3EEES1A_NSX_INS5_IJSC_SF_EEENS5_IJSF_SB_EEEEEEENS4_39AutoVectorizingCopyWithAssumedAlignmentILi128EEENS4_14SM90_TMA_STOREES23_S25_S25_EEEvvEEEEvNT_6ParamsE --------------------------
	.section	.nv.info._ZN7cutlass13device_kernelINS_4gemm6kernel13GemmUniversalIN4cute5tupleIJiiiiEEENS1_10collective13CollectiveMmaINS1_35MainloopSm100TmaUmmaWarpSpecializedILi5ELi2ELi4ENS5_IJNS4_1CILi1EEENSA_ILi8EEESB_EEEEENS5_IJNSA_ILi64EEENSA_ILi256EEENSA_ILi128EEEEEENS_12float_e4m3_tENS5_IJlSB_lEEESJ_SK_NS4_8TiledMMAINS4_8MMA_AtomIJNS4_10MMA_TraitsINS4_19SM100_MMA_F8F6F4_SSEJSJ_SJ_fSF_SG_NS4_17integral_constantINS4_4UMMA5MajorELSR_0EEESS_NSP_INSQ_7ScaleInELST_0EEESU_EEEEEENS4_6LayoutINS5_IJSB_SB_SB_EEENS5_IJNSA_ILi0EEESZ_SZ_EEEEENS5_IJNS4_10UnderscoreES12_S12_EEEEENS4_23SM90_TMA_LOAD_MULTICASTENS4_14ComposedLayoutINS4_7SwizzleILi3ELi4ELi3EEENS4_18smem_ptr_flag_bitsILi8EEENSX_INS5_IJSC_SH_EEENS5_IJSH_SB_EEEEEEEvNS4_8identityENS4_13SM90_TMA_LOADES1E_vS1F_EENS_8epilogue10collective18CollectiveEpilogueINS1I_23Sm100TmaWarpSpecializedILi4ELi2ELi32ELb0ELb0EEEJSI_NS5_IJNSX_ISF_SB_EES1N_EEESJ_SK_SJ_SK_NS1I_6fusion15FusionCallbacksIS1M_NS1P_17LinearCombinationISJ_fSJ_fLNS_15FloatRoundStyleE2EEESI_S1O_JEEENS4_5SM1004TMEM4LOAD26SM100_TMEM_LOAD_16dp32b32xES1G_NS16_INS17_ILi2ELi4ELi3EEES1A_NSX_INS5_IJSC_SF_EEENS5_IJSF_SB_EEEEEEENS4_39AutoVectorizingCopyWithAssumedAlignmentILi128EEENS4_14SM90_TMA_STOREES23_S25_S25_EEEvvEEEEvNT_6ParamsE,"",@"SHT_CUDA_INFO"
	.sectionflags	@""
	.align	4


	//----- nvinfo : EIATTR_CUDA_API_VERSION
	.align		4
        /*0000*/ 	.byte	0x04, 0x37
        /*0002*/ 	.short	(.L_32 - .L_31)
.L_31:
        /*0004*/ 	.word	0x00000082


	//----- nvinfo : EIATTR_KPARAM_INFO
	.align		4
.L_32:
        /*0008*/ 	.byte	0x04, 0x17
        /*000a*/ 	.short	(.L_34 - .L_33)
.L_33:
        /*000c*/ 	.word	0x00000000
        /*0010*/ 	.short	0x0000
        /*0012*/ 	.short	0x0000
        /*0014*/ 	.byte	0x00, 0xf0, 0x01, 0x20


	//----- nvinfo : EIATTR_AT_ENTRY_FRAGMENTS
	.align		4
.L_34:
        /*0018*/ 	.byte	0x04, 0x4f
        /*001a*/ 	.short	(.L_36 - .L_35)


	//   ....[0]....
.L_35:
        /*001c*/ 	.word	0x00000006


	//----- nvinfo : EIATTR_RESERVED_SMEM_USED
	.align		4
.L_36:
        /*0020*/ 	.byte	0x01, 0x41
	.zero		2


	//----- nvinfo : EIATTR_SPARSE_MMA_MASK
	.align		4
        /*0024*/ 	.byte	0x03, 0x50
        /*0026*/ 	.short	0x0000


	//----- nvinfo : EIATTR_TCGEN05_1CTA_USED
	.align		4
        /*0028*/ 	.byte	0x01, 0x51
	.zero		2


	//----- nvinfo : EIATTR_MAXREG_COUNT
	.align		4
        /*002c*/ 	.byte	0x03, 0x1b
        /*002e*/ 	.short	0x00ff


	//----- nvinfo : EIATTR_NUM_BARRIERS
	.align		4
        /*0030*/ 	.byte	0x02, 0x4c
        /*0032*/ 	.byte	0x07
	.zero		1


	//----- nvinfo : EIATTR_EXTERNS
	.align		4
        /*0034*/ 	.byte	0x04, 0x0f
        /*0036*/ 	.short	(.L_38 - .L_37)


	//   ....[0]....
	.align		4
.L_37:
        /*0038*/ 	.word	index@(__assertfail)


	//----- nvinfo : EIATTR_MERCURY_ISA_VERSION
	.align		4
.L_38:
        /*003c*/ 	.byte	0x03, 0x5f
        /*003e*/ 	.short	0x0101


	//----- nvinfo : EIATTR_INT_WARP_WIDE_INSTR_OFFSETS
	.align		4
        /*0040*/ 	.byte	0x04, 0x31
        /*0042*/ 	.short	(.L_40 - .L_39)


	//   ....[0]....
.L_39:
        /*0044*/ 	.word	0x00003ef0


	//   ....[1]....
        /*0048*/ 	.word	0x00003f10


	//   ....[2]....
        /*004c*/ 	.word	0x00003f40


	//   ....[3]....
        /*0050*/ 	.word	0x00004ac0


	//   ....[4]....
        /*0054*/ 	.word	0x00004b30


	//   ....[5]....
        /*0058*/ 	.word	0x00004c00


	//   ....[6]....
        /*005c*/ 	.word	0x00004c80


	//   ....[7]....
        /*0060*/ 	.word	0x00004d70


	//   ....[8]....
        /*0064*/ 	.word	0x00004df0


	//   ....[9]....
        /*0068*/ 	.word	0x00004ed0


	//   ....[10]....
        /*006c*/ 	.word	0x00004f80


	//----- nvinfo : EIATTR_COOP_GROUP_MASK_REGIDS
	.align		4
.L_40:
        /*0070*/ 	.byte	0x04, 0x29
        /*0072*/ 	.short	(.L_42 - .L_41)


	//   ....[0]....
.L_41:
        /*0074*/ 	.word	0xffffffff


	//   ....[1]....
        /*0078*/ 	.word	0xffffffff


	//   ....[2]....
        /*007c*/ 	.word	0xffffffff


	//   ....[3]....
        /*0080*/ 	.word	0xffffffff


	//   ....[4]....
        /*0084*/ 	.word	0xffffffff


	//   ....[5]....
        /*0088*/ 	.word	0xffffffff


	//   ....[6]....
        /*008c*/ 	.word	0xffffffff


	//   ....[7]....
        /*0090*/ 	.word	0xffffffff


	//   ....[8]....
        /*0094*/ 	.word	0xffffffff


	//   ....[9]....
        /*0098*/ 	.word	0xffffffff


	//   ....[10]....
        /*009c*/ 	.word	0xffffffff


	//   ....[11]....
        /*00a0*/ 	.word	0xffffffff


	//   ....[12]....
        /*00a4*/ 	.word	0xffffffff


	//   ....[13]....
        /*00a8*/ 	.word	0xffffffff


	//----- nvinfo : EIATTR_COOP_GROUP_INSTR_OFFSETS
	.align		4
.L_42:
        /*00ac*/ 	.byte	0x04, 0x28
        /*00ae*/ 	.short	(.L_44 - .L_43)


	//   ....[0]....
.L_43:
        /*00b0*/ 	.word	0x00000080


	//   ....[1]....
        /*00b4*/ 	.word	0x000004f0


	//   ....[2]....
        /*00b8*/ 	.word	0x000006c0


	//   ....[3]....
        /*00bc*/ 	.word	0x00000860


	//   ....[4]....
        /*00c0*/ 	.word	0x00000960


	//   ....[5]....
        /*00c4*/ 	.word	0x00000ad0


	//   ....[6]....
        /*00c8*/ 	.word	0x00000c70


	//   ....[7]....
        /*00cc*/ 	.word	0x00000e20


	//   ....[8]....
        /*00d0*/ 	.word	0x00002170


	//   ....[9]....
        /*00d4*/ 	.word	0x000030e0


	//   ....[10]....
        /*00d8*/ 	.word	0x000032f0


	//   ....[11]....
        /*00dc*/ 	.word	0x00003320


	//   ....[12]....
        /*00e0*/ 	.word	0x00003dd0


	//   ....[13]....
        /*00e4*/ 	.word	0x00004000


	//----- nvinfo : EIATTR_VRC_CTA_INIT_COUNT
	.align		4
.L_44:
        /*00e8*/ 	.byte	0x02, 0x4a
        /*00ea*/ 	.byte	0x80
	.zero		1


	//----- nvinfo : EIATTR_SYSCALL_OFFSETS
	.align		4
        /*00ec*/ 	.byte	0x04, 0x46
        /*00ee*/ 	.short	(.L_46 - .L_45)


	//   ....[0]....
.L_45:
        /*00f0*/ 	.word	0x00005c10


	//   ....[1]....
        /*00f4*/ 	.word	0x00005d50


	//   ....[2]....
        /*00f8*/ 	.word	0x00006580


	//   ....[3]....
        /*00fc*/ 	.word	0x00007310


	//   ....[4]....
        /*0100*/ 	.word	0x00008060


	//   ....[5]....
        /*0104*/ 	.word	0x00008de0


	//----- nvinfo : EIATTR_MBARRIER_INSTR_OFFSETS
	.align		4
.L_46:
        /*0108*/ 	.byte	0x04, 0x39
        /*010a*/ 	.short	(.L_48 - .L_47)


	//   ....[0]....
.L_47:
        /*010c*/ 	.word	0x00000610
        /*0110*/ 	.word	0x000000ff
        /*0114*/ 	.word	0x00000000
        /*0118*/ 	.short	0x0100
        /*011a*/ 	.byte	0x04
	.zero		1


	//   ....[1]....
        /*011c*/ 	.word	0x00000620
        /*0120*/ 	.word	0x000000ff
        /*0124*/ 	.word	0x00000028
        /*0128*/ 	.short	0x0100
        /*012a*/ 	.byte	0x04
	.zero		1


	//   ....[2]....
        /*012c*/ 	.word	0x00000630
        /*0130*/ 	.word	0x000000ff
        /*0134*/ 	.word	0x00000008
        /*0138*/ 	.short	0x0100
        /*013a*/ 	.byte	0x04
	.zero		1


	//   ....[3]....
        /*013c*/ 	.word	0x00000640
        /*0140*/ 	.word	0x000000ff
        /*0144*/ 	.word	0x00000030
        /*0148*/ 	.short	0x0100
        /*014a*/ 	.byte	0x04
	.zero		1


	//   ....[4]....
        /*014c*/ 	.word	0x00000650
        /*0150*/ 	.word	0x000000ff
        /*0154*/ 	.word	0x00000010
        /*0158*/ 	.short	0x0100
        /*015a*/ 	.byte	0x04
	.zero		1


	//   ....[5]....
        /*015c*/ 	.word	0x00000660
        /*0160*/ 	.word	0x000000ff
        /*0164*/ 	.word	0x00000038
        /*0168*/ 	.short	0x0100
        /*016a*/ 	.byte	0x04
	.zero		1


	//   ....[6]....
        /*016c*/ 	.word	0x00000670
        /*0170*/ 	.word	0x000000ff
        /*0174*/ 	.word	0x00000018
        /*0178*/ 	.short	0x0100
        /*017a*/ 	.byte	0x04
	.zero		1


	//   ....[7]....
        /*017c*/ 	.word	0x00000680
        /*0180*/ 	.word	0x000000ff
        /*0184*/ 	.word	0x00000040
        /*0188*/ 	.short	0x0100
        /*018a*/ 	.byte	0x04
	.zero		1


	//   ....[8]....
        /*018c*/ 	.word	0x00000690
        /*0190*/ 	.word	0x000000ff
        /*0194*/ 	.word	0x00000020
        /*0198*/ 	.short	0x0100
        /*019a*/ 	.byte	0x04
	.zero		1


	//   ....[9]....
        /*019c*/ 	.word	0x000006a0
        /*01a0*/ 	.word	0x000000ff
        /*01a4*/ 	.word	0x00000048
        /*01a8*/ 	.short	0x0100
        /*01aa*/ 	.byte	0x04
	.zero		1


	//   ....[10]....
        /*01ac*/ 	.word	0x000007d0
        /*01b0*/ 	.word	0x000000ff
        /*01b4*/ 	.word	0x00000050
        /*01b8*/ 	.short	0x0100
        /*01ba*/ 	.byte	0x04
	.zero		1


	//   ....[11]....
        /*01bc*/ 	.word	0x000007e0
        /*01c0*/ 	.word	0x000000ff
        /*01c4*/ 	.word	0x00000070
        /*01c8*/ 	.short	0x0100
        /*01ca*/ 	.byte	0x04
	.zero		1


	//   ....[12]....
        /*01cc*/ 	.word	0x000007f0
        /*01d0*/ 	.word	0x000000ff
        /*01d4*/ 	.word	0x00000058
        /*01d8*/ 	.short	0x0100
        /*01da*/ 	.byte	0x04
	.zero		1


	//   ....[13]....
        /*01dc*/ 	.word	0x00000800
        /*01e0*/ 	.word	0x000000ff
        /*01e4*/ 	.word	0x00000078
        /*01e8*/ 	.short	0x0100
        /*01ea*/ 	.byte	0x04
	.zero		1


	//   ....[14]....
        /*01ec*/ 	.word	0x00000810
        /*01f0*/ 	.word	0x000000ff
        /*01f4*/ 	.word	0x00000060
        /*01f8*/ 	.short	0x0100
        /*01fa*/ 	.byte	0x04
	.zero		1


	//   ....[15]....
        /*01fc*/ 	.word	0x00000820
        /*0200*/ 	.word	0x000000ff
        /*0204*/ 	.word	0x00000080
        /*0208*/ 	.short	0x0100
        /*020a*/ 	.byte	0x04
	.zero		1


	//   ....[16]....
        /*020c*/ 	.word	0x00000830
        /*0210*/ 	.word	0x000000ff
        /*0214*/ 	.word	0x00000068
        /*0218*/ 	.short	0x0100
        /*021a*/ 	.byte	0x04
	.zero		1


	//   ....[17]....
        /*021c*/ 	.word	0x00000840
        /*0220*/ 	.word	0x000000ff
        /*0224*/ 	.word	0x00000088
        /*0228*/ 	.short	0x0100
        /*022a*/ 	.byte	0x04
	.zero		1


	//   ....[18]....
        /*022c*/ 	.word	0x00000930
        /*0230*/ 	.word	0x000000ff
        /*0234*/ 	.word	0x00000090
        /*0238*/ 	.short	0x0100
        /*023a*/ 	.byte	0x06
	.zero		1


	//   ....[19]....
        /*023c*/ 	.word	0x00000940
        /*0240*/ 	.word	0x000000ff
        /*0244*/ 	.word	0x00000098
        /*0248*/ 	.short	0x0100
        /*024a*/ 	.byte	0x06
	.zero		1


	//   ....[20]....
        /*024c*/ 	.word	0x00000a80
        /*0250*/ 	.word	0x000000ff
        /*0254*/ 	.word	0x000000a0
        /*0258*/ 	.short	0x0100
        /*025a*/ 	.byte	0x06
	.zero		1


	//   ....[21]....
        /*025c*/ 	.word	0x00000a90
        /*0260*/ 	.word	0x000000ff
        /*0264*/ 	.word	0x000000b0
        /*0268*/ 	.short	0x0100
        /*026a*/ 	.byte	0x06
	.zero		1


	//   ....[22]....
        /*026c*/ 	.word	0x00000aa0
        /*0270*/ 	.word	0x000000ff
        /*0274*/ 	.word	0x000000a8
        /*0278*/ 	.short	0x0100
        /*027a*/ 	.byte	0x06
	.zero		1


	//   ....[23]....
        /*027c*/ 	.word	0x00000ab0
        /*0280*/ 	.word	0x000000ff
        /*0284*/ 	.word	0x000000b8
        /*0288*/ 	.short	0x0100
        /*028a*/ 	.byte	0x06
	.zero		1


	//   ....[24]....
        /*028c*/ 	.word	0x00000be0
        /*0290*/ 	.word	0x000000ff
        /*0294*/ 	.word	0x000000c0
        /*0298*/ 	.short	0x0100
        /*029a*/ 	.byte	0x04
	.zero		1


	//   ....[25]....
        /*029c*/ 	.word	0x00000bf0
        /*02a0*/ 	.word	0x000000ff
        /*02a4*/ 	.word	0x000000e0
        /*02a8*/ 	.short	0x0100
        /*02aa*/ 	.byte	0x04
	.zero		1


	//   ....[26]....
        /*02ac*/ 	.word	0x00000c00
        /*02b0*/ 	.word	0x000000ff
        /*02b4*/ 	.word	0x000000c8
        /*02b8*/ 	.short	0x0100
        /*02ba*/ 	.byte	0x04
	.zero		1


	//   ....[27]....
        /*02bc*/ 	.word	0x00000c10
        /*02c0*/ 	.word	0x000000ff
        /*02c4*/ 	.word	0x000000e8
        /*02c8*/ 	.short	0x0100
        /*02ca*/ 	.byte	0x04
	.zero		1


	//   ....[28]....
        /*02cc*/ 	.word	0x00000c20
        /*02d0*/ 	.word	0x000000ff
        /*02d4*/ 	.word	0x000000d0
        /*02d8*/ 	.short	0x0100
        /*02da*/ 	.byte	0x04
	.zero		1


	//   ....[29]....
        /*02dc*/ 	.word	0x00000c30
        /*02e0*/ 	.word	0x000000ff
        /*02e4*/ 	.word	0x000000f0
        /*02e8*/ 	.short	0x0100
        /*02ea*/ 	.byte	0x04
	.zero		1


	//   ....[30]....
        /*02ec*/ 	.word	0x00000c40
        /*02f0*/ 	.word	0x000000ff
        /*02f4*/ 	.word	0x000000d8
        /*02f8*/ 	.short	0x0100
        /*02fa*/ 	.byte	0x04
	.zero		1


	//   ....[31]....
        /*02fc*/ 	.word	0x00000c50
        /*0300*/ 	.word	0x000000ff
        /*0304*/ 	.word	0x000000f8
        /*0308*/ 	.short	0x0100
        /*030a*/ 	.byte	0x04
	.zero		1


	//   ....[32]....
        /*030c*/ 	.word	0x00000d40
        /*0310*/ 	.word	0x000000ff
        /*0314*/ 	.word	0x00000100
        /*0318*/ 	.short	0x0100
        /*031a*/ 	.byte	0x04
	.zero		1


	//   ....[33]....
        /*031c*/ 	.word	0x00000d50
        /*0320*/ 	.word	0x000000ff
        /*0324*/ 	.word	0x00000110
        /*0328*/ 	.short	0x0100
        /*032a*/ 	.byte	0x04
	.zero		1


	//   ....[34]....
        /*032c*/ 	.word	0x00000d60
        /*0330*/ 	.word	0x000000ff
        /*0334*/ 	.word	0x00000108
        /*0338*/ 	.short	0x0100
        /*033a*/ 	.byte	0x04
	.zero		1


	//   ....[35]....
        /*033c*/ 	.word	0x00000d70
        /*0340*/ 	.word	0x000000ff
        /*0344*/ 	.word	0x00000118
        /*0348*/ 	.short	0x0100
        /*034a*/ 	.byte	0x04
	.zero		1


	//   ....[36]....
        /*034c*/ 	.word	0x00001a20
        /*0350*/ 	.word	0x00000000
        /*0354*/ 	.word	0x00000110
        /*0358*/ 	.short	0x010a
        /*035a*/ 	.byte	0xff
	.zero		1


	//   ....[37]....
        /*035c*/ 	.word	0x00001a40
        /*0360*/ 	.word	0x00000000
        /*0364*/ 	.word	0x00000100
        /*0368*/ 	.short	0x0101
        /*036a*/ 	.byte	0xff
	.zero		1


	//   ....[38]....
        /*036c*/ 	.word	0x00001b00
        /*0370*/ 	.word	0x000000ff
        /*0374*/ 	.word	0x00000028
        /*0378*/ 	.short	0x010a
        /*037a*/ 	.byte	0x04
	.zero		1


	//   ....[39]....
        /*037c*/ 	.word	0x00001b80
        /*0380*/ 	.word	0x000000ff
        /*0384*/ 	.word	0x00000028
        /*0388*/ 	.short	0x010a
        /*038a*/ 	.byte	0x21
	.zero		1


	//   ....[40]....
        /*038c*/ 	.word	0x00001d10
        /*0390*/ 	.word	0x000000ff
        /*0394*/ 	.word	0x00000028
        /*0398*/ 	.short	0x010a
        /*039a*/ 	.byte	0x08
	.zero		1


	//   ....[41]....
        /*039c*/ 	.word	0x00001e30
        /*03a0*/ 	.word	0x000000ff
        /*03a4*/ 	.word	0x00000098
        /*03a8*/ 	.short	0x0101
        /*03aa*/ 	.byte	0x07
	.zero		1


	//   ....[42]....
        /*03ac*/ 	.word	0x00001e50
        /*03b0*/ 	.word	0x000000ff
        /*03b4*/ 	.word	0x00000028
        /*03b8*/ 	.short	0x010a
        /*03ba*/ 	.byte	0x04
	.zero		1


	//   ....[43]....
        /*03bc*/ 	.word	0x00001ed0
        /*03c0*/ 	.word	0x000000ff
        /*03c4*/ 	.word	0x00000028
        /*03c8*/ 	.short	0x010a
        /*03ca*/ 	.byte	0x11
	.zero		1


	//   ....[44]....
        /*03cc*/ 	.word	0x00002060
        /*03d0*/ 	.word	0x000000ff
        /*03d4*/ 	.word	0x00000028
        /*03d8*/ 	.short	0x010a
        /*03da*/ 	.byte	0x06
	.zero		1


	//   ....[45]....
        /*03dc*/ 	.word	0x000021a0
        /*03e0*/ 	.word	0x00000003
        /*03e4*/ 	.word	0x000000a0
        /*03e8*/ 	.short	0x010a
        /*03ea*/ 	.byte	0xff
	.zero		1


	//   ....[46]....
        /*03ec*/ 	.word	0x000022f0
        /*03f0*/ 	.word	0x00000000
        /*03f4*/ 	.word	0x00000000
        /*03f8*/ 	.short	0x0101
        /*03fa*/ 	.byte	0xff
	.zero		1


	//   ....[47]....
        /*03fc*/ 	.word	0x000028a0
        /*0400*/ 	.word	0x000000ff
        /*0404*/ 	.word	0x00000000
        /*0408*/ 	.short	0x010a
        /*040a*/ 	.byte	0x04
	.zero		1


	//   ....[48]....
        /*040c*/ 	.word	0x00002930
        /*0410*/ 	.word	0x000000ff
        /*0414*/ 	.word	0x00000000
        /*0418*/ 	.short	0x010a
        /*041a*/ 	.byte	0x05
	.zero		1


	//   ....[49]....
        /*041c*/ 	.word	0x000029c0
        /*0420*/ 	.word	0x000000ff
        /*0424*/ 	.word	0x00000000
        /*0428*/ 	.short	0x010a
        /*042a*/ 	.byte	0x05
	.zero		1


	//   ....[50]....
        /*042c*/ 	.word	0x00002a50
        /*0430*/ 	.word	0x000000ff
        /*0434*/ 	.word	0x00000000
        /*0438*/ 	.short	0x010a
        /*043a*/ 	.byte	0x05
	.zero		1


	//   ....[51]....
        /*043c*/ 	.word	0x00002af0
        /*0440*/ 	.word	0x00000000
        /*0444*/ 	.word	0x00000000
        /*0448*/ 	.short	0x010a
        /*044a*/ 	.byte	0xff
	.zero		1


	//   ....[52]....
        /*044c*/ 	.word	0x00002c30
        /*0450*/ 	.word	0x00000002
        /*0454*/ 	.word	0x00000100
        /*0458*/ 	.short	0x010a
        /*045a*/ 	.byte	0xff
	.zero		1


	//   ....[53]....
        /*045c*/ 	.word	0x00002c90
        /*0460*/ 	.word	0x00000004
        /*0464*/ 	.word	0x00000000
        /*0468*/ 	.short	0x0101
        /*046a*/ 	.byte	0xff
	.zero		1


	//   ....[54]....
        /*046c*/ 	.word	0x00002cb0
        /*0470*/ 	.word	0x000000ff
        /*0474*/ 	.word	0x000000b0
        /*0478*/ 	.short	0x010a
        /*047a*/ 	.byte	0x04
	.zero		1


	//   ....[55]....
        /*047c*/ 	.word	0x00002dd0
        /*0480*/ 	.word	0x00000002
        /*0484*/ 	.word	0x000000a0
        /*0488*/ 	.short	0x010a
        /*048a*/ 	.byte	0xff
	.zero		1


	//   ....[56]....
        /*048c*/ 	.word	0x00002ee0
        /*0490*/ 	.word	0x00000002
        /*0494*/ 	.word	0x00000000
        /*0498*/ 	.short	0x0101
        /*049a*/ 	.byte	0xff
	.zero		1


	//   ....[57]....
        /*049c*/ 	.word	0x00002f70
        /*04a0*/ 	.word	0x000000ff
        /*04a4*/ 	.word	0x000000b0
        /*04a8*/ 	.short	0x0106
        /*04aa*/ 	.byte	0x04
	.zero		1


	//   ....[58]....
        /*04ac*/ 	.word	0x00002f90
        /*04b0*/ 	.word	0x000000ff
        /*04b4*/ 	.word	0x000000b0
        /*04b8*/ 	.short	0x010a
        /*04ba*/ 	.byte	0x04
	.zero		1


	//   ....[59]....
        /*04bc*/ 	.word	0x00003020
        /*04c0*/ 	.word	0x000000ff
        /*04c4*/ 	.word	0x000000b0
        /*04c8*/ 	.short	0x0106
        /*04ca*/ 	.byte	0x07
	.zero		1


	//   ....[60]....
        /*04cc*/ 	.word	0x00003060
        /*04d0*/ 	.word	0x00000000
        /*04d4*/ 	.word	0x000000b0
        /*04d8*/ 	.short	0x010a
        /*04da*/ 	.byte	0xff
	.zero		1


	//   ....[61]....
        /*04dc*/ 	.word	0x000035c0
        /*04e0*/ 	.word	0x00000000
        /*04e4*/ 	.word	0x000000a0
        /*04e8*/ 	.short	0x010a
        /*04ea*/ 	.byte	0xff
	.zero		1


	//   ....[62]....
        /*04ec*/ 	.word	0x000036c0
        /*04f0*/ 	.word	0x00000003
        /*04f4*/ 	.word	0x00000000
        /*04f8*/ 	.short	0x0101
        /*04fa*/ 	.byte	0xff
	.zero		1


	//   ....[63]....
        /*04fc*/ 	.word	0x000036d0
        /*0500*/ 	.word	0x000000ff
        /*0504*/ 	.word	0x00000000
        /*0508*/ 	.short	0x010a
        /*050a*/ 	.byte	0x04
	.zero		1


	//   ....[64]....
        /*050c*/ 	.word	0x00003750
        /*0510*/ 	.word	0x000000ff
        /*0514*/ 	.word	0x000000e0
        /*0518*/ 	.short	0x010a
        /*051a*/ 	.byte	0x1f
	.zero		1


	//   ....[65]....
        /*051c*/ 	.word	0x00003830
        /*0520*/ 	.word	0x000000ff
        /*0524*/ 	.word	0x00000000
        /*0528*/ 	.short	0x010a
        /*052a*/ 	.byte	0x05
	.zero		1


	//   ....[66]....
        /*052c*/ 	.word	0x00003970
        /*0530*/ 	.word	0x000000ff
        /*0534*/ 	.word	0x00000000
        /*0538*/ 	.short	0x010a
        /*053a*/ 	.byte	0x04
	.zero		1


	//   ....[67]....
        /*053c*/ 	.word	0x00003c00
        /*0540*/ 	.word	0x000000ff
        /*0544*/ 	.word	0x00000000
        /*0548*/ 	.short	0x010a
        /*054a*/ 	.byte	0x04
	.zero		1


	//   ....[68]....
        /*054c*/ 	.word	0x00003c90
        /*0550*/ 	.word	0x000000ff
        /*0554*/ 	.word	0x00000000
        /*0558*/ 	.short	0x010a
        /*055a*/ 	.byte	0x05
	.zero		1


	//   ....[69]....
        /*055c*/ 	.word	0x00003d20
        /*0560*/ 	.word	0x000000ff
        /*0564*/ 	.word	0x00000000
        /*0568*/ 	.short	0x010a
        /*056a*/ 	.byte	0x05
	.zero		1


	//   ....[70]....
        /*056c*/ 	.word	0x00003db0
        /*0570*/ 	.word	0x000000ff
        /*0574*/ 	.word	0x00000000
        /*0578*/ 	.short	0x010a
        /*057a*/ 	.byte	0x04
	.zero		1


	//   ....[71]....
        /*057c*/ 	.word	0x000042c0
        /*0580*/ 	.word	0x0000000c
        /*0584*/ 	.word	0x000000a0
        /*0588*/ 	.short	0x010a
        /*058a*/ 	.byte	0xff
	.zero		1


	//   ....[72]....
        /*058c*/ 	.word	0x00004430
        /*0590*/ 	.word	0x00000000
        /*0594*/ 	.word	0x00000000
        /*0598*/ 	.short	0x0101
        /*059a*/ 	.byte	0xff
	.zero		1


	//   ....[73]....
        /*059c*/ 	.word	0x000048c0
        /*05a0*/ 	.word	0x000000ff
        /*05a4*/ 	.word	0x00000098
        /*05a8*/ 	.short	0x010a
        /*05aa*/ 	.byte	0x15
	.zero		1


	//   ....[74]....
        /*05ac*/ 	.word	0x00004a40
        /*05b0*/ 	.word	0x000000ff
        /*05b4*/ 	.word	0x00000070
        /*05b8*/ 	.short	0x010a
        /*05ba*/ 	.byte	0x15
	.zero		1


	//   ....[75]....
        /*05bc*/ 	.word	0x00004bb0
        /*05c0*/ 	.word	0x000000ff
        /*05c4*/ 	.word	0x00000050
        /*05c8*/ 	.short	0x010b
        /*05ca*/ 	.byte	0x15
	.zero		1


	//   ....[76]....
        /*05cc*/ 	.word	0x00004bc0
        /*05d0*/ 	.word	0x000000ff
        /*05d4*/ 	.word	0x00000000
        /*05d8*/ 	.short	0x0101
        /*05da*/ 	.byte	0x28
	.zero		1


	//   ....[77]....
        /*05dc*/ 	.word	0x00004bd0
        /*05e0*/ 	.word	0x000000ff
        /*05e4*/ 	.word	0x00000078
        /*05e8*/ 	.short	0x010a
        /*05ea*/ 	.byte	0x15
	.zero		1


	//   ....[78]....
        /*05ec*/ 	.word	0x00004d20
        /*05f0*/ 	.word	0x000000ff
        /*05f4*/ 	.word	0x00000058
        /*05f8*/ 	.short	0x010b
        /*05fa*/ 	.byte	0x15
	.zero		1


	//   ....[79]....
        /*05fc*/ 	.word	0x00004d30
        /*0600*/ 	.word	0x000000ff
        /*0604*/ 	.word	0x00000000
        /*0608*/ 	.short	0x0101
        /*060a*/ 	.byte	0x27
	.zero		1


	//   ....[80]....
        /*060c*/ 	.word	0x00004d40
        /*0610*/ 	.word	0x000000ff
        /*0614*/ 	.word	0x00000080
        /*0618*/ 	.short	0x010a
        /*061a*/ 	.byte	0x15
	.zero		1


	//   ....[81]....
        /*061c*/ 	.word	0x00004e80
        /*0620*/ 	.word	0x000000ff
        /*0624*/ 	.word	0x00000060
        /*0628*/ 	.short	0x010b
        /*062a*/ 	.byte	0x15
	.zero		1


	//   ....[82]....
        /*062c*/ 	.word	0x00004e90
        /*0630*/ 	.word	0x000000ff
        /*0634*/ 	.word	0x00000000
        /*0638*/ 	.short	0x0101
        /*063a*/ 	.byte	0x26
	.zero		1


	//   ....[83]....
        /*063c*/ 	.word	0x00004ea0
        /*0640*/ 	.word	0x000000ff
        /*0644*/ 	.word	0x00000088
        /*0648*/ 	.short	0x010a
        /*064a*/ 	.byte	0x15
	.zero		1


	//   ....[84]....
        /*064c*/ 	.word	0x00005090
        /*0650*/ 	.word	0x000000ff
        /*0654*/ 	.word	0x00000068
        /*0658*/ 	.short	0x010b
        /*065a*/ 	.byte	0x15
	.zero		1


	//   ....[85]....
        /*065c*/ 	.word	0x000050a0
        /*0660*/ 	.word	0x000000ff
        /*0664*/ 	.word	0x00000000
        /*0668*/ 	.short	0x0101
        /*066a*/ 	.byte	0x25
	.zero		1


	//   ....[86]....
        /*066c*/ 	.word	0x000050d0
        /*0670*/ 	.word	0x000000ff
        /*0674*/ 	.word	0x00000070
        /*0678*/ 	.short	0x010a
        /*067a*/ 	.byte	0x15
	.zero		1


	//   ....[87]....
        /*067c*/ 	.word	0x000050f0
        /*0680*/ 	.word	0x000000ff
        /*0684*/ 	.word	0x00000078
        /*0688*/ 	.short	0x010a
        /*068a*/ 	.byte	0x15
	.zero		1


	//   ....[88]....
        /*068c*/ 	.word	0x00005110
        /*0690*/ 	.word	0x000000ff
        /*0694*/ 	.word	0x00000080
        /*0698*/ 	.short	0x010a
        /*069a*/ 	.byte	0x15
	.zero		1


	//   ....[89]....
        /*069c*/ 	.word	0x00005150
        /*06a0*/ 	.word	0x00000000
        /*06a4*/ 	.word	0x00000088
        /*06a8*/ 	.short	0x010a
        /*06aa*/ 	.byte	0xff
	.zero		1


	//   ....[90]....
        /*06ac*/ 	.word	0x000054a0
        /*06b0*/ 	.word	0x00000003
        /*06b4*/ 	.word	0x000000a0
        /*06b8*/ 	.short	0x010a
        /*06ba*/ 	.byte	0xff
	.zero		1


	//   ....[91]....
        /*06bc*/ 	.word	0x00005620
        /*06c0*/ 	.word	0x00000000
        /*06c4*/ 	.word	0x00000000
        /*06c8*/ 	.short	0x0101
        /*06ca*/ 	.byte	0xff
	.zero		1


	//   ....[92]....
        /*06cc*/ 	.word	0x00006170
        /*06d0*/ 	.word	0x00000002
        /*06d4*/ 	.word	0x00000050
        /*06d8*/ 	.short	0x010a
        /*06da*/ 	.byte	0xff
	.zero		1


	//   ....[93]....
        /*06dc*/ 	.word	0x000061e0
        /*06e0*/ 	.word	0x00000047
        /*06e4*/ 	.word	0x000000c0
        /*06e8*/ 	.short	0x010a
        /*06ea*/ 	.byte	0xff
	.zero		1


	//   ....[94]....
        /*06ec*/ 	.word	0x000062d0
        /*06f0*/ 	.word	0x00000002
        /*06f4*/ 	.word	0x00000050
        /*06f8*/ 	.short	0x010a
        /*06fa*/ 	.byte	0xff
	.zero		1


	//   ....[95]....
        /*06fc*/ 	.word	0x000063e0
        /*0700*/ 	.word	0x00000000
        /*0704*/ 	.word	0x00000000
        /*0708*/ 	.short	0x0101
        /*070a*/ 	.byte	0xff
	.zero		1


	//   ....[96]....
        /*070c*/ 	.word	0x00006460
        /*0710*/ 	.word	0x00000047
        /*0714*/ 	.word	0x000000c0
        /*0718*/ 	.short	0x010a
        /*071a*/ 	.byte	0xff
	.zero		1


	//   ....[97]....
        /*071c*/ 	.word	0x00006fb0
        /*0720*/ 	.word	0x00000070
        /*0724*/ 	.word	0x00000050
        /*0728*/ 	.short	0x010a
        /*072a*/ 	.byte	0xff
	.zero		1


	//   ....[98]....
        /*072c*/ 	.word	0x00007080
        /*0730*/ 	.word	0x00000070
        /*0734*/ 	.word	0x00000050
        /*0738*/ 	.short	0x010a
        /*073a*/ 	.byte	0xff
	.zero		1


	//   ....[99]....
        /*073c*/ 	.word	0x00007190
        /*0740*/ 	.word	0x00000000
        /*0744*/ 	.word	0x00000000
        /*0748*/ 	.short	0x0101
        /*074a*/ 	.byte	0xff
	.zero		1


	//   ....[100]....
        /*074c*/ 	.word	0x00007d00
        /*0750*/ 	.word	0x00000070
        /*0754*/ 	.word	0x00000050
        /*0758*/ 	.short	0x010a
        /*075a*/ 	.byte	0xff
	.zero		1


	//   ....[101]....
        /*075c*/ 	.word	0x00007dd0
        /*0760*/ 	.word	0x00000070
        /*0764*/ 	.word	0x00000050
        /*0768*/ 	.short	0x010a
        /*076a*/ 	.byte	0xff
	.zero		1


	//   ....[102]....
        /*076c*/ 	.word	0x00007ee0
        /*0770*/ 	.word	0x00000000
        /*0774*/ 	.word	0x00000000
        /*0778*/ 	.short	0x0101
        /*077a*/ 	.byte	0xff
	.zero		1


	//   ....[103]....
        /*077c*/ 	.word	0x00008a80
        /*0780*/ 	.word	0x00000066
        /*0784*/ 	.word	0x00000050
        /*0788*/ 	.short	0x010a
        /*078a*/ 	.byte	0xff
	.zero		1


	//   ....[104]....
        /*078c*/ 	.word	0x00008b50
        /*0790*/ 	.word	0x00000066
        /*0794*/ 	.word	0x00000050
        /*0798*/ 	.short	0x010a
        /*079a*/ 	.byte	0xff
	.zero		1


	//   ....[105]....
        /*079c*/ 	.word	0x00008c60
        /*07a0*/ 	.word	0x00000000
        /*07a4*/ 	.word	0x00000000
        /*07a8*/ 	.short	0x0101
        /*07aa*/ 	.byte	0xff
	.zero		1


	//   ....[106]....
        /*07ac*/ 	.word	0x000090f0
        /*07b0*/ 	.word	0x000000ff
        /*07b4*/ 	.word	0x00000000
        /*07b8*/ 	.short	0x0101
        /*07ba*/ 	.byte	0x04
	.zero		1


	//   ....[107]....
        /*07bc*/ 	.word	0x00009900
        /*07c0*/ 	.word	0x00000000
        /*07c4*/ 	.word	0x00000110
        /*07c8*/ 	.short	0x010a
        /*07ca*/ 	.byte	0xff
	.zero		1


	//   ....[108]....
        /*07cc*/ 	.word	0x00009960
        /*07d0*/ 	.word	0x00000000
        /*07d4*/ 	.word	0x00000028
        /*07d8*/ 	.short	0x010a
        /*07da*/ 	.byte	0xff
	.zero		1


	//   ....[109]....
        /*07dc*/ 	.word	0x000099c0
        /*07e0*/ 	.word	0x00000000
        /*07e4*/ 	.word	0x00000028
        /*07e8*/ 	.short	0x010a
        /*07ea*/ 	.byte	0xff
	.zero		1


	//   ....[110]....
        /*07ec*/ 	.word	0x00009a10
        /*07f0*/ 	.word	0x00000003
        /*07f4*/ 	.word	0x000000a0
        /*07f8*/ 	.short	0x010a
        /*07fa*/ 	.byte	0xff
	.zero		1


	//   ....[111]....
        /*07fc*/ 	.word	0x00009a70
        /*0800*/ 	.word	0x00000000
        /*0804*/ 	.word	0x00000000
        /*0808*/ 	.short	0x010a
        /*080a*/ 	.byte	0xff
	.zero		1


	//   ....[112]....
        /*080c*/ 	.word	0x00009ad0
        /*0810*/ 	.word	0x00000000
        /*0814*/ 	.word	0x00000000
        /*0818*/ 	.short	0x010a
        /*081a*/ 	.byte	0xff
	.zero		1


	//   ....[113]....
        /*081c*/ 	.word	0x00009b30
        /*0820*/ 	.word	0x00000000
        /*0824*/ 	.word	0x00000000
        /*0828*/ 	.short	0x010a
        /*082a*/ 	.byte	0xff
	.zero		1


	//   ....[114]....
        /*082c*/ 	.word	0x00009b90
        /*0830*/ 	.word	0x00000000
        /*0834*/ 	.word	0x00000000
        /*0838*/ 	.short	0x010a
        /*083a*/ 	.byte	0xff
	.zero		1


	//   ....[115]....
        /*083c*/ 	.word	0x00009be0
        /*0840*/ 	.word	0x00000002
        /*0844*/ 	.word	0x00000100
        /*0848*/ 	.short	0x010a
        /*084a*/ 	.byte	0xff
	.zero		1


	//   ....[116]....
        /*084c*/ 	.word	0x00009c40
        /*0850*/ 	.word	0x00000002
        /*0854*/ 	.word	0x000000b0
        /*0858*/ 	.short	0x010a
        /*085a*/ 	.byte	0xff
	.zero		1


	//   ....[117]....
        /*085c*/ 	.word	0x00009c90
        /*0860*/ 	.word	0x00000002
        /*0864*/ 	.word	0x000000a0
        /*0868*/ 	.short	0x010a
        /*086a*/ 	.byte	0xff
	.zero		1


	//   ....[118]....
        /*086c*/ 	.word	0x00009cf0
        /*0870*/ 	.word	0x00000000
        /*0874*/ 	.word	0x000000b0
        /*0878*/ 	.short	0x010a
        /*087a*/ 	.byte	0xff
	.zero		1


	//   ....[119]....
        /*087c*/ 	.word	0x00009d40
        /*0880*/ 	.word	0x00000000
        /*0884*/ 	.word	0x000000a0
        /*0888*/ 	.short	0x010a
        /*088a*/ 	.byte	0xff
	.zero		1


	//   ....[120]....
        /*088c*/ 	.word	0x00009da0
        /*0890*/ 	.word	0x00000003
        /*0894*/ 	.word	0x000000e0
        /*0898*/ 	.short	0x010a
        /*089a*/ 	.byte	0xff
	.zero		1


	//   ....[121]....
        /*089c*/ 	.word	0x00009e00
        /*08a0*/ 	.word	0x00000000
        /*08a4*/ 	.word	0x00000000
        /*08a8*/ 	.short	0x010a
        /*08aa*/ 	.byte	0xff
	.zero		1


	//   ....[122]....
        /*08ac*/ 	.word	0x00009e60
        /*08b0*/ 	.word	0x00000000
        /*08b4*/ 	.word	0x00000000
        /*08b8*/ 	.short	0x010a
        /*08ba*/ 	.byte	0xff
	.zero		1


	//   ....[123]....
        /*08bc*/ 	.word	0x00009ec0
        /*08c0*/ 	.word	0x00000000
        /*08c4*/ 	.word	0x00000000
        /*08c8*/ 	.short	0x010a
        /*08ca*/ 	.byte	0xff
	.zero		1


	//   ....[124]....
        /*08cc*/ 	.word	0x00009f20
        /*08d0*/ 	.word	0x00000000
        /*08d4*/ 	.word	0x00000000
        /*08d8*/ 	.short	0x010a
        /*08da*/ 	.byte	0xff
	.zero		1


	//   ....[125]....
        /*08dc*/ 	.word	0x00009f80
        /*08e0*/ 	.word	0x00000000
        /*08e4*/ 	.word	0x00000000
        /*08e8*/ 	.short	0x010a
        /*08ea*/ 	.byte	0xff
	.zero		1


	//   ....[126]....
        /*08ec*/ 	.word	0x00009fd0
        /*08f0*/ 	.word	0x0000000c
        /*08f4*/ 	.word	0x000000a0
        /*08f8*/ 	.short	0x010a
        /*08fa*/ 	.byte	0xff
	.zero		1


	//   ....[127]....
        /*08fc*/ 	.word	0x0000a030
        /*0900*/ 	.word	0x00000000
        /*0904*/ 	.word	0x00000098
        /*0908*/ 	.short	0x010a
        /*090a*/ 	.byte	0xff
	.zero		1


	//   ....[128]....
        /*090c*/ 	.word	0x0000a090
        /*0910*/ 	.word	0x00000000
        /*0914*/ 	.word	0x00000070
        /*0918*/ 	.short	0x010a
        /*091a*/ 	.byte	0xff
	.zero		1


	//   ....[129]....
        /*091c*/ 	.word	0x0000a0f0
        /*0920*/ 	.word	0x00000000
        /*0924*/ 	.word	0x00000078
        /*0928*/ 	.short	0x010a
        /*092a*/ 	.byte	0xff
	.zero		1


	//   ....[130]....
        /*092c*/ 	.word	0x0000a150
        /*0930*/ 	.word	0x00000000
        /*0934*/ 	.word	0x00000080
        /*0938*/ 	.short	0x010a
        /*093a*/ 	.byte	0xff
	.zero		1


	//   ....[131]....
        /*093c*/ 	.word	0x0000a1b0
        /*0940*/ 	.word	0x00000000
        /*0944*/ 	.word	0x00000088
        /*0948*/ 	.short	0x010a
        /*094a*/ 	.byte	0xff
	.zero		1


	//   ....[132]....
        /*094c*/ 	.word	0x0000a210
        /*0950*/ 	.word	0x00000000
        /*0954*/ 	.word	0x00000070
        /*0958*/ 	.short	0x010a
        /*095a*/ 	.byte	0xff
	.zero		1


	//   ....[133]....
        /*095c*/ 	.word	0x0000a270
        /*0960*/ 	.word	0x00000000
        /*0964*/ 	.word	0x00000078
        /*0968*/ 	.short	0x010a
        /*096a*/ 	.byte	0xff
	.zero		1


	//   ....[134]....
        /*096c*/ 	.word	0x0000a2d0
        /*0970*/ 	.word	0x00000000
        /*0974*/ 	.word	0x00000080
        /*0978*/ 	.short	0x010a
        /*097a*/ 	.byte	0xff
	.zero		1


	//   ....[135]....
        /*097c*/ 	.word	0x0000a320
        /*0980*/ 	.word	0x00000003
        /*0984*/ 	.word	0x000000a0
        /*0988*/ 	.short	0x010a
        /*098a*/ 	.byte	0xff
	.zero		1


	//   ....[136]....
        /*098c*/ 	.word	0x0000a370
        /*0990*/ 	.word	0x00000002
        /*0994*/ 	.word	0x00000050
        /*0998*/ 	.short	0x010a
        /*099a*/ 	.byte	0xff
	.zero		1


	//   ....[137]....
        /*099c*/ 	.word	0x0000a3c0
        /*09a0*/ 	.word	0x00000047
        /*09a4*/ 	.word	0x000000c0
        /*09a8*/ 	.short	0x010a
        /*09aa*/ 	.byte	0xff
	.zero		1


	//   ....[138]....
        /*09ac*/ 	.word	0x0000a410
        /*09b0*/ 	.word	0x00000070
        /*09b4*/ 	.word	0x00000050
        /*09b8*/ 	.short	0x010a
        /*09ba*/ 	.byte	0xff
	.zero		1


	//   ....[139]....
        /*09bc*/ 	.word	0x0000a460
        /*09c0*/ 	.word	0x00000070
        /*09c4*/ 	.word	0x00000050
        /*09c8*/ 	.short	0x010a
        /*09ca*/ 	.byte	0xff
	.zero		1


	//   ....[140]....
        /*09cc*/ 	.word	0x0000a4b0
        /*09d0*/ 	.word	0x00000066
        /*09d4*/ 	.word	0x00000050
        /*09d8*/ 	.short	0x010a
        /*09da*/ 	.byte	0xff
	.zero		1


	//----- nvinfo : EIATTR_NUM_MBARRIERS
	.align		4
.L_48:
        /*09dc*/ 	.byte	0x03, 0x38
        /*09de*/ 	.short	0x0024


	//----- nvinfo : EIATTR_EXIT_INSTR_OFFSETS
	.align		4
        /*09e0*/ 	.byte	0x04, 0x1c
        /*09e2*/ 	.short	(.L_50 - .L_49)


	//   ....[0]....
.L_49:
        /*09e4*/ 	.word	0x00002b20


	//   ....[1]....
        /*09e8*/ 	.word	0x00003030


	//   ....[2]....
        /*09ec*/ 	.word	0x00003090


	//   ....[3]....
        /*09f0*/ 	.word	0x00004010


	//   ....[4]....
        /*09f4*/ 	.word	0x00005180


	//   ....[5]....
        /*09f8*/ 	.word	0x000051c0


	//   ....[6]....
        /*09fc*/ 	.word	0x000098f0


	//----- nvinfo : EIATTR_MAX_THREADS
	.align		4
.L_50:
        /*0a00*/ 	.byte	0x04, 0x05
        /*0a02*/ 	.short	(.L_52 - .L_51)
.L_51:
        /*0a04*/ 	.word	0x00000100
        /*0a08*/ 	.word	0x00000001
        /*0a0c*/ 	.word	0x00000001


	//----- nvinfo : EIATTR_CRS_STACK_SIZE
	.align		4
.L_52:
        /*0a10*/ 	.byte	0x04, 0x1e
        /*0a12*/ 	.short	(.L_54 - .L_53)
.L_53:
        /*0a14*/ 	.word	0x00000000


	//----- nvinfo : EIATTR_CBANK_PARAM_SIZE
	.align		4
.L_54:
        /*0a18*/ 	.byte	0x03, 0x19
        /*0a1a*/ 	.short	0x0800


	//----- nvinfo : EIATTR_PARAM_CBANK
	.align		4
        /*0a1c*/ 	.byte	0x04, 0x0a
        /*0a1e*/ 	.short	(.L_56 - .L_55)
	.align		4
.L_55:
        /*0a20*/ 	.word	index@(.nv.constant0._ZN7cutlass13device_kernelINS_4gemm6kernel13GemmUniversalIN4cute5tupleIJiiiiEEENS1_10collective13CollectiveMmaINS1_35MainloopSm100TmaUmmaWarpSpecializedILi5ELi2ELi4ENS5_IJNS4_1CILi1EEENSA_ILi8EEESB_EEEEENS5_IJNSA_ILi64EEENSA_ILi256EEENSA_ILi128EEEEEENS_12float_e4m3_tENS5_IJlSB_lEEESJ_SK_NS4_8TiledMMAINS4_8MMA_AtomIJNS4_10MMA_TraitsINS4_19SM100_MMA_F8F6F4_SSEJSJ_SJ_fSF_SG_NS4_17integral_constantINS4_4UMMA5MajorELSR_0EEESS_NSP_INSQ_7ScaleInELST_0EEESU_EEEEEENS4_6LayoutINS5_IJSB_SB_SB_EEENS5_IJNSA_ILi0EEESZ_SZ_EEEEENS5_IJNS4_10UnderscoreES12_S12_EEEEENS4_23SM90_TMA_LOAD_MULTICASTENS4_14ComposedLayoutINS4_7SwizzleILi3ELi4ELi3EEENS4_18smem_ptr_flag_bitsILi8EEENSX_INS5_IJSC_SH_EEENS5_IJSH_SB_EEEEEEEvNS4_8identityENS4_13SM90_TMA_LOADES1E_vS1F_EENS_8epilogue10collective18CollectiveEpilogueINS1I_23Sm100TmaWarpSpecializedILi4ELi2ELi32ELb0ELb0EEEJSI_NS5_IJNSX_ISF_SB_EES1N_EEESJ_SK_SJ_SK_NS1I_6fusion15FusionCallbacksIS1M_NS1P_17LinearCombinationISJ_fSJ_fLNS_15FloatRoundStyleE2EEESI_S1O_JEEENS4_5SM1004TMEM4LOAD26SM100_TMEM_LOAD_16dp32b32xES1G_NS16_INS17_ILi2ELi4ELi3EEES1A_NSX_INS5_IJSC_SF_EEENS5_IJSF_SB_EEEEEEENS4_39AutoVectorizingCopyWithAssumedAlignmentILi128EEENS4_14SM90_TMA_STOREES23_S25_S25_EEEvvEEEEvNT_6ParamsE)
        /*0a24*/ 	.short	0x0380
        /*0a26*/ 	.short	0x0800


	//----- nvinfo : EIATTR_SW_WAR
	.align		4
.L_56:
        /*0a28*/ 	.byte	0x04, 0x36
        /*0a2a*/ 	.short	(.L_58 - .L_57)
.L_57:
        /*0a2c*/ 	.word	0x00000008
.L_58:


//--------------------- .nv.callgraph             --------------------------
	.section	.nv.callgraph,"",@"SHT_CUDA_CALLGRAPH"
	.align	4
	.sectionentsize	8
	.align		4
        /*0000*/ 	.word	0x00000000
	.align		4
        /*0004*/ 	.word	0xffffffff
	.align		4
        /*0008*/ 	.word	index@(_ZN7cutlass13device_kernelINS_4gemm6kernel13GemmUniversalIN4cute5tupleIJiiiiEEENS1_10collective13CollectiveMmaINS1_35MainloopSm100TmaUmmaWarpSpecializedILi5ELi2ELi4ENS5_IJNS4_1CILi1EEENSA_ILi8EEESB_EEEEENS5_IJNSA_ILi64EEENSA_ILi256EEENSA_ILi128EEEEEENS_12float_e4m3_tENS5_IJlSB_lEEESJ_SK_NS4_8TiledMMAINS4_8MMA_AtomIJNS4_10MMA_TraitsINS4_19SM100_MMA_F8F6F4_SSEJSJ_SJ_fSF_SG_NS4_17integral_constantINS4_4UMMA5MajorELSR_0EEESS_NSP_INSQ_7ScaleInELST_0EEESU_EEEEEENS4_6LayoutINS5_IJSB_SB_SB_EEENS5_IJNSA_ILi0EEESZ_SZ_EEEEENS5_IJNS4_10UnderscoreES12_S12_EEEEENS4_23SM90_TMA_LOAD_MULTICASTENS4_14ComposedLayoutINS4_7SwizzleILi3ELi4ELi3EEENS4_18smem_ptr_flag_bitsILi8EEENSX_INS5_IJSC_SH_EEENS5_IJSH_SB_EEEEEEEvNS4_8identityENS4_13SM90_TMA_LOADES1E_vS1F_EENS_8epilogue10collective18CollectiveEpilogueINS1I_23Sm100TmaWarpSpecializedILi4ELi2ELi32ELb0ELb0EEEJSI_NS5_IJNSX_ISF_SB_EES1N_EEESJ_SK_SJ_SK_NS1I_6fusion15FusionCallbacksIS1M_NS1P_17LinearCombinationISJ_fSJ_fLNS_15FloatRoundStyleE2EEESI_S1O_JEEENS4_5SM1004TMEM4LOAD26SM100_TMEM_LOAD_16dp32b32xES1G_NS16_INS17_ILi2ELi4ELi3EEES1A_NSX_INS5_IJSC_SF_EEENS5_IJSF_SB_EEEEEEENS4_39AutoVectorizingCopyWithAssumedAlignmentILi128EEENS4_14SM90_TMA_STOREES23_S25_S25_EEEvvEEEEvNT_6ParamsE)
	.align		4
        /*000c*/ 	.word	index@(__assertfail)
	.align		4
        /*0010*/ 	.word	0x00000000
	.align		4
        /*0014*/ 	.word	0xfffffffe
	.align		4
        /*0018*/ 	.word	0x00000000
	.align		4
        /*001c*/ 	.word	0xfffffffd
	.align		4
        /*0020*/ 	.word	0x00000000
	.align		4
        /*0024*/ 	.word	0xfffffffc


//--------------------- .nv.constant4             --------------------------
	.section	.nv.constant4,"a",@progbits
	.align	8
	.align		8
.nv.constant4:
        /*0000*/ 	.dword	__assertfail
	.align		8
        /*0008*/ 	.dword	__unnamed_1
	.align		8
        /*0010*/ 	.dword	__unnamed_2
	.align		8
        /*0018*/ 	.dword	__unnamed_3
	.align		8
        /*0020*/ 	.dword	_ZN40_INTERNAL_1e0438e3_4_k_cu_a5e3d3b2_322304cuda3std3__45__cpo5beginE
	.align		8
        /*0028*/ 	.dword	_ZN40_INTERNAL_1e0438e3_4_k_cu_a5e3d3b2_322304cuda3std3__45__cpo3endE
	.align		8
        /*0030*/ 	.dword	_ZN40_INTERNAL_1e0438e3_4_k_cu_a5e3d3b2_322304cuda3std3__45__cpo6cbeginE
	.align		8
        /*0038*/ 	.dword	_ZN40_INTERNAL_1e0438e3_4_k_cu_a5e3d3b2_322304cuda3std3__45__cpo4cendE
	.align		8
        /*0040*/ 	.dword	_ZN40_INTERNAL_1e0438e3_4_k_cu_a5e3d3b2_322304cuda3std3__442_GLOBAL__N__1e0438e3_4_k_cu_a5e3d3b2_322306ignoreE
	.align		8
        /*0048*/ 	.dword	_ZN40_INTERNAL_1e0438e3_4_k_cu_a5e3d3b2_322304cuda3std3__419piecewise_constructE
	.align		8
        /*0050*/ 	.dword	_ZN40_INTERNAL_1e0438e3_4_k_cu_a5e3d3b2_322304cuda3std3__48in_placeE
	.align		8
        /*0058*/ 	.dword	_ZN40_INTERNAL_1e0438e3_4_k_cu_a5e3d3b2_322304cuda3std6ranges3__45__cpo4swapE
	.align		8
        /*0060*/ 	.dword	_ZN40_INTERNAL_1e0438e3_4_k_cu_a5e3d3b2_322304cuda3std6ranges3__45__cpo9iter_moveE
	.align		8
        /*0068*/ 	.dword	_ZN40_INTERNAL_1e0438e3_4_k_cu_a5e3d3b2_322304cute7productE
	.align		8
        /*0070*/ 	.dword	_ZN40_INTERNAL_1e0438e3_4_k_cu_a5e3d3b2_322304cute1_E
	.align		8
        /*0078*/ 	.dword	$str$25
	.align		8
        /*0080*/ 	.dword	$str$26
	.align		8
        /*0088*/ 	.dword	$str$27
	.align		8
        /*0090*/ 	.dword	$str$28


//--------------------- .text._ZN7cutlass13device_kernelINS_4gemm6kernel13GemmUniversalIN4cute5tupleIJiiiiEEENS1_10collective13CollectiveMmaINS1_35MainloopSm100TmaUmmaWarpSpecializedILi5ELi2ELi4ENS5_IJNS4_1CILi1EEENSA_ILi8EEESB_EEEEENS5_IJNSA_ILi64EEENSA_ILi256EEENSA_ILi128EEEEEENS_12float_e4m3_tENS5_IJlSB_lEEESJ_SK_NS4_8TiledMMAINS4_8MMA_AtomIJNS4_10MMA_TraitsINS4_19SM100_MMA_F8F6F4_SSEJSJ_SJ_fSF_SG_NS4_17integral_constantINS4_4UMMA5MajorELSR_0EEESS_NSP_INSQ_7ScaleInELST_0EEESU_EEEEEENS4_6LayoutINS5_IJSB_SB_SB_EEENS5_IJNSA_ILi0EEESZ_SZ_EEEEENS5_IJNS4_10UnderscoreES12_S12_EEEEENS4_23SM90_TMA_LOAD_MULTICASTENS4_14ComposedLayoutINS4_7SwizzleILi3ELi4ELi3EEENS4_18smem_ptr_flag_bitsILi8EEENSX_INS5_IJSC_SH_EEENS5_IJSH_SB_EEEEEEEvNS4_8identityENS4_13SM90_TMA_LOADES1E_vS1F_EENS_8epilogue10collective18CollectiveEpilogueINS1I_23Sm100TmaWarpSpecializedILi4ELi2ELi32ELb0ELb0EEEJSI_NS5_IJNSX_ISF_SB_EES1N_EEESJ_SK_SJ_SK_NS1I_6fusion15FusionCallbacksIS1M_NS1P_17LinearCombinationISJ_fSJ_fLNS_15FloatRoundStyleE2EEESI_S1O_JEEENS4_5SM1004TMEM4LOAD26SM100_TMEM_LOAD_16dp32b32xES1G_NS16_INS17_ILi2ELi4ELi3EEES1A_NSX_INS5_IJSC_SF_EEENS5_IJSF_SB_EEEEEEENS4_39AutoVectorizingCopyWithAssumedAlignmentILi128EEENS4_14SM90_TMA_STOREES23_S25_S25_EEEvvEEEEvNT_6ParamsE --------------------------
	.section	.text._ZN7cutlass13device_kernelINS_4gemm6kernel13GemmUniversalIN4cute5tupleIJiiiiEEENS1_10collective13CollectiveMmaINS1_35MainloopSm100TmaUmmaWarpSpecializedILi5ELi2ELi4ENS5_IJNS4_1CILi1EEENSA_ILi8EEESB_EEEEENS5_IJNSA_ILi64EEENSA_ILi256EEENSA_ILi128EEEEEENS_12float_e4m3_tENS5_IJlSB_lEEESJ_SK_NS4_8TiledMMAINS4_8MMA_AtomIJNS4_10MMA_TraitsINS4_19SM100_MMA_F8F6F4_SSEJSJ_SJ_fSF_SG_NS4_17integral_constantINS4_4UMMA5MajorELSR_0EEESS_NSP_INSQ_7ScaleInELST_0EEESU_EEEEEENS4_6LayoutINS5_IJSB_SB_SB_EEENS5_IJNSA_ILi0EEESZ_SZ_EEEEENS5_IJNS4_10UnderscoreES12_S12_EEEEENS4_23SM90_TMA_LOAD_MULTICASTENS4_14ComposedLayoutINS4_7SwizzleILi3ELi4ELi3EEENS4_18smem_ptr_flag_bitsILi8EEENSX_INS5_IJSC_SH_EEENS5_IJSH_SB_EEEEEEEvNS4_8identityENS4_13SM90_TMA_LOADES1E_vS1F_EENS_8epilogue10collective18CollectiveEpilogueINS1I_23Sm100TmaWarpSpecializedILi4ELi2ELi32ELb0ELb0EEEJSI_NS5_IJNSX_ISF_SB_EES1N_EEESJ_SK_SJ_SK_NS1I_6fusion15FusionCallbacksIS1M_NS1P_17LinearCombinationISJ_fSJ_fLNS_15FloatRoundStyleE2EEESI_S1O_JEEENS4_5SM1004TMEM4LOAD26SM100_TMEM_LOAD_16dp32b32xES1G_NS16_INS17_ILi2ELi4ELi3EEES1A_NSX_INS5_IJSC_SF_EEENS5_IJSF_SB_EEEEEEENS4_39AutoVectorizingCopyWithAssumedAlignmentILi128EEENS4_14SM90_TMA_STOREES23_S25_S25_EEEvvEEEEvNT_6ParamsE,"ax",@progbits
	.align	128
.text._ZN7cutlass13device_kernelINS_4gemm6kernel13GemmUniversalIN4cute5tupleIJiiiiEEENS1_10collective13CollectiveMmaINS1_35MainloopSm100TmaUmmaWarpSpecializedILi5ELi2ELi4ENS5_IJNS4_1CILi1EEENSA_ILi8EEESB_EEEEENS5_IJNSA_ILi64EEENSA_ILi256EEENSA_ILi128EEEEEENS_12float_e4m3_tENS5_IJlSB_lEEESJ_SK_NS4_8TiledMMAINS4_8MMA_AtomIJNS4_10MMA_TraitsINS4_19SM100_MMA_F8F6F4_SSEJSJ_SJ_fSF_SG_NS4_17integral_constantINS4_4UMMA5MajorELSR_0EEESS_NSP_INSQ_7ScaleInELST_0EEESU_EEEEEENS4_6LayoutINS5_IJSB_SB_SB_EEENS5_IJNSA_ILi0EEESZ_SZ_EEEEENS5_IJNS4_10UnderscoreES12_S12_EEEEENS4_23SM90_TMA_LOAD_MULTICASTENS4_14ComposedLayoutINS4_7SwizzleILi3ELi4ELi3EEENS4_18smem_ptr_flag_bitsILi8EEENSX_INS5_IJSC_SH_EEENS5_IJSH_SB_EEEEEEEvNS4_8identityENS4_13SM90_TMA_LOADES1E_vS1F_EENS_8epilogue10collective18CollectiveEpilogueINS1I_23Sm100TmaWarpSpecializedILi4ELi2ELi32ELb0ELb0EEEJSI_NS5_IJNSX_ISF_SB_EES1N_EEESJ_SK_SJ_SK_NS1I_6fusion15FusionCallbacksIS1M_NS1P_17LinearCombinationISJ_fSJ_fLNS_15FloatRoundStyleE2EEESI_S1O_JEEENS4_5SM1004TMEM4LOAD26SM100_TMEM_LOAD_16dp32b32xES1G_NS16_INS17_ILi2ELi4ELi3EEES1A_NSX_INS5_IJSC_SF_EEENS5_IJSF_SB_EEEEEEENS4_39AutoVectorizingCopyWithAssumedAlignmentILi128EEENS4_14SM90_TMA_STOREES23_S25_S25_EEEvvEEEEvNT_6ParamsE:
        .type           _ZN7cutlass13device_kernelINS_4gemm6kernel13GemmUniversalIN4cute5tupleIJiiiiEEENS1_10collective13CollectiveMmaINS1_35MainloopSm100TmaUmmaWarpSpecializedILi5ELi2ELi4ENS5_IJNS4_1CILi1EEENSA_ILi8EEESB_EEEEENS5_IJNSA_ILi64EEENSA_ILi256EEENSA_ILi128EEEEEENS_12float_e4m3_tENS5_IJlSB_lEEESJ_SK_NS4_8TiledMMAINS4_8MMA_AtomIJNS4_10MMA_TraitsINS4_19SM100_MMA_F8F6F4_SSEJSJ_SJ_fSF_SG_NS4_17integral_constantINS4_4UMMA5MajorELSR_0EEESS_NSP_INSQ_7ScaleInELST_0EEESU_EEEEEENS4_6LayoutINS5_IJSB_SB_SB_EEENS5_IJNSA_ILi0EEESZ_SZ_EEEEENS5_IJNS4_10UnderscoreES12_S12_EEEEENS4_23SM90_TMA_LOAD_MULTICASTENS4_14ComposedLayoutINS4_7SwizzleILi3ELi4ELi3EEENS4_18smem_ptr_flag_bitsILi8EEENSX_INS5_IJSC_SH_EEENS5_IJSH_SB_EEEEEEEvNS4_8identityENS4_13SM90_TMA_LOADES1E_vS1F_EENS_8epilogue10collective18CollectiveEpilogueINS1I_23Sm100TmaWarpSpecializedILi4ELi2ELi32ELb0ELb0EEEJSI_NS5_IJNSX_ISF_SB_EES1N_EEESJ_SK_SJ_SK_NS1I_6fusion15FusionCallbacksIS1M_NS1P_17LinearCombinationISJ_fSJ_fLNS_15FloatRoundStyleE2EEESI_S1O_JEEENS4_5SM1004TMEM4LOAD26SM100_TMEM_LOAD_16dp32b32xES1G_NS16_INS17_ILi2ELi4ELi3EEES1A_NSX_INS5_IJSC_SF_EEENS5_IJSF_SB_EEEEEEENS4_39AutoVectorizingCopyWithAssumedAlignmentILi128EEENS4_14SM90_TMA_STOREES23_S25_S25_EEEvvEEEEvNT_6ParamsE,@function
        .size           _ZN7cutlass13device_kernelINS_4gemm6kernel13GemmUniversalIN4cute5tupleIJiiiiEEENS1_10collective13CollectiveMmaINS1_35MainloopSm100TmaUmmaWarpSpecializedILi5ELi2ELi4ENS5_IJNS4_1CILi1EEENSA_ILi8EEESB_EEEEENS5_IJNSA_ILi64EEENSA_ILi256EEENSA_ILi128EEEEEENS_12float_e4m3_tENS5_IJlSB_lEEESJ_SK_NS4_8TiledMMAINS4_8MMA_AtomIJNS4_10MMA_TraitsINS4_19SM100_MMA_F8F6F4_SSEJSJ_SJ_fSF_SG_NS4_17integral_constantINS4_4UMMA5MajorELSR_0EEESS_NSP_INSQ_7ScaleInELST_0EEESU_EEEEEENS4_6LayoutINS5_IJSB_SB_SB_EEENS5_IJNSA_ILi0EEESZ_SZ_EEEEENS5_IJNS4_10UnderscoreES12_S12_EEEEENS4_23SM90_TMA_LOAD_MULTICASTENS4_14ComposedLayoutINS4_7SwizzleILi3ELi4ELi3EEENS4_18smem_ptr_flag_bitsILi8EEENSX_INS5_IJSC_SH_EEENS5_IJSH_SB_EEEEEEEvNS4_8identityENS4_13SM90_TMA_LOADES1E_vS1F_EENS_8epilogue10collective18CollectiveEpilogueINS1I_23Sm100TmaWarpSpecializedILi4ELi2ELi32ELb0ELb0EEEJSI_NS5_IJNSX_ISF_SB_EES1N_EEESJ_SK_SJ_SK_NS1I_6fusion15FusionCallbacksIS1M_NS1P_17LinearCombinationISJ_fSJ_fLNS_15FloatRoundStyleE2EEESI_S1O_JEEENS4_5SM1004TMEM4LOAD26SM100_TMEM_LOAD_16dp32b32xES1G_NS16_INS17_ILi2ELi4ELi3EEES1A_NSX_INS5_IJSC_SF_EEENS5_IJSF_SB_EEEEEEENS4_39AutoVectorizingCopyWithAssumedAlignmentILi128EEENS4_14SM90_TMA_STOREES23_S25_S25_EEEvvEEEEvNT_6ParamsE,(.L_x_180 - _ZN7cutlass13device_kernelINS_4gemm6kernel13GemmUniversalIN4cute5tupleIJiiiiEEENS1_10collective13CollectiveMmaINS1_35MainloopSm100TmaUmmaWarpSpecializedILi5ELi2ELi4ENS5_IJNS4_1CILi1EEENSA_ILi8EEESB_EEEEENS5_IJNSA_ILi64EEENSA_ILi256EEENSA_ILi128EEEEEENS_12float_e4m3_tENS5_IJlSB_lEEESJ_SK_NS4_8TiledMMAINS4_8MMA_AtomIJNS4_10MMA_TraitsINS4_19SM100_MMA_F8F6F4_SSEJSJ_SJ_fSF_SG_NS4_17integral_constantINS4_4UMMA5MajorELSR_0EEESS_NSP_INSQ_7ScaleInELST_0EEESU_EEEEEENS4_6LayoutINS5_IJSB_SB_SB_EEENS5_IJNSA_ILi0EEESZ_SZ_EEEEENS5_IJNS4_10UnderscoreES12_S12_EEEEENS4_23SM90_TMA_LOAD_MULTICASTENS4_14ComposedLayoutINS4_7SwizzleILi3ELi4ELi3EEENS4_18smem_ptr_flag_bitsILi8EEENSX_INS5_IJSC_SH_EEENS5_IJSH_SB_EEEEEEEvNS4_8identityENS4_13SM90_TMA_LOADES1E_vS1F_EENS_8epilogue10collective18CollectiveEpilogueINS1I_23Sm100TmaWarpSpecializedILi4ELi2ELi32ELb0ELb0EEEJSI_NS5_IJNSX_ISF_SB_EES1N_EEESJ_SK_SJ_SK_NS1I_6fusion15FusionCallbacksIS1M_NS1P_17LinearCombinationISJ_fSJ_fLNS_15FloatRoundStyleE2EEESI_S1O_JEEENS4_5SM1004TMEM4LOAD26SM100_TMEM_LOAD_16dp32b32xES1G_NS16_INS17_ILi2ELi4ELi3EEES1A_NSX_INS5_IJSC_SF_EEENS5_IJSF_SB_EEEEEEENS4_39AutoVectorizingCopyWithAssumedAlignmentILi128EEENS4_14SM90_TMA_STOREES23_S25_S25_EEEvvEEEEvNT_6ParamsE)
        .other          _ZN7cutlass13device_kernelINS_4gemm6kernel13GemmUniversalIN4cute5tupleIJiiiiEEENS1_10collective13CollectiveMmaINS1_35MainloopSm100TmaUmmaWarpSpecializedILi5ELi2ELi4ENS5_IJNS4_1CILi1EEENSA_ILi8EEESB_EEEEENS5_IJNSA_ILi64EEENSA_ILi256EEENSA_ILi128EEEEEENS_12float_e4m3_tENS5_IJlSB_lEEESJ_SK_NS4_8TiledMMAINS4_8MMA_AtomIJNS4_10MMA_TraitsINS4_19SM100_MMA_F8F6F4_SSEJSJ_SJ_fSF_SG_NS4_17integral_constantINS4_4UMMA5MajorELSR_0EEESS_NSP_INSQ_7ScaleInELST_0EEESU_EEEEEENS4_6LayoutINS5_IJSB_SB_SB_EEENS5_IJNSA_ILi0EEESZ_SZ_EEEEENS5_IJNS4_10UnderscoreES12_S12_EEEEENS4_23SM90_TMA_LOAD_MULTICASTENS4_14ComposedLayoutINS4_7SwizzleILi3ELi4ELi3EEENS4_18smem_ptr_flag_bitsILi8EEENSX_INS5_IJSC_SH_EEENS5_IJSH_SB_EEEEEEEvNS4_8identityENS4_13SM90_TMA_LOADES1E_vS1F_EENS_8epilogue10collective18CollectiveEpilogueINS1I_23Sm100TmaWarpSpecializedILi4ELi2ELi32ELb0ELb0EEEJSI_NS5_IJNSX_ISF_SB_EES1N_EEESJ_SK_SJ_SK_NS1I_6fusion15FusionCallbacksIS1M_NS1P_17LinearCombinationISJ_fSJ_fLNS_15FloatRoundStyleE2EEESI_S1O_JEEENS4_5SM1004TMEM4LOAD26SM100_TMEM_LOAD_16dp32b32xES1G_NS16_INS17_ILi2ELi4ELi3EEES1A_NSX_INS5_IJSC_SF_EEENS5_IJSF_SB_EEEEEEENS4_39AutoVectorizingCopyWithAssumedAlignmentILi128EEENS4_14SM90_TMA_STOREES23_S25_S25_EEEvvEEEEvNT_6ParamsE,@"STO_CUDA_ENTRY STV_DEFAULT"
_ZN7cutlass13device_kernelINS_4gemm6kernel13GemmUniversalIN4cute5tupleIJiiiiEEENS1_10collective13CollectiveMmaINS1_35MainloopSm100TmaUmmaWarpSpecializedILi5ELi2ELi4ENS5_IJNS4_1CILi1EEENSA_ILi8EEESB_EEEEENS5_IJNSA_ILi64EEENSA_ILi256EEENSA_ILi128EEEEEENS_12float_e4m3_tENS5_IJlSB_lEEESJ_SK_NS4_8TiledMMAINS4_8MMA_AtomIJNS4_10MMA_TraitsINS4_19SM100_MMA_F8F6F4_SSEJSJ_SJ_fSF_SG_NS4_17integral_constantINS4_4UMMA5MajorELSR_0EEESS_NSP_INSQ_7ScaleInELST_0EEESU_EEEEEENS4_6LayoutINS5_IJSB_SB_SB_EEENS5_IJNSA_ILi0EEESZ_SZ_EEEEENS5_IJNS4_10UnderscoreES12_S12_EEEEENS4_23SM90_TMA_LOAD_MULTICASTENS4_14ComposedLayoutINS4_7SwizzleILi3ELi4ELi3EEENS4_18smem_ptr_flag_bitsILi8EEENSX_INS5_IJSC_SH_EEENS5_IJSH_SB_EEEEEEEvNS4_8identityENS4_13SM90_TMA_LOADES1E_vS1F_EENS_8epilogue10collective18CollectiveEpilogueINS1I_23Sm100TmaWarpSpecializedILi4ELi2ELi32ELb0ELb0EEEJSI_NS5_IJNSX_ISF_SB_EES1N_EEESJ_SK_SJ_SK_NS1I_6fusion15FusionCallbacksIS1M_NS1P_17LinearCombinationISJ_fSJ_fLNS_15FloatRoundStyleE2EEESI_S1O_JEEENS4_5SM1004TMEM4LOAD26SM100_TMEM_LOAD_16dp32b32xES1G_NS16_INS17_ILi2ELi4ELi3EEES1A_NSX_INS5_IJSC_SF_EEENS5_IJSF_SB_EEEEEEENS4_39AutoVectorizingCopyWithAssumedAlignmentILi128EEENS4_14SM90_TMA_STOREES23_S25_S25_EEEvvEEEEvNT_6ParamsE:
[----:B------:R-:W1:Y:S01]  /*0000*/  LDC R1, c[0x0][0x37c] ;  /* 0x0000df00ff017b82 */ /* 0x000e620000000800 */
[----:B------:R-:W2:Y:S01]  /*0010*/  S2R R95, SR_TID.X ;  /* 0x00000000005f7919 */ /* 0x000ea20000002100 */
[----:B------:R-:W3:Y:S01]  /*0020*/  LDCU.64 UR8, c[0x0][0x890] ;  /* 0x00011200ff0877ac */ /* 0x000ee20008000a00 */
[----:B------:R-:W-:Y:S02]  /*0030*/  PRMT R85, RZ, 0x7610, R85 ;  /* 0x00007610ff557816 */ /* 0x000fe40000000055 */
[----:B------:R-:W-:Y:S01]  /*0040*/  ELECT P3, URZ, PT ;  /* 0x0000000000ff782f */ /* 0x000fe20003860000 */
[----:B---3--:R-:W-:-:S04]  /*0050*/  UISETP.NE.U32.AND UP0, UPT, UR8, URZ, UPT ;  /* 0x000000ff0800728c */ /* 0x008fc8000bf05070 */
[----:B------:R-:W-:Y:S01]  /*0060*/  UISETP.NE.AND.EX UP0, UPT, UR9, URZ, UPT, UP0 ;  /* 0x000000ff0900728c */ /* 0x000fe2000bf05300 */
[----:B--2---:R-:W-:-:S05]  /*0070*/  SHF.R.U32.HI R86, RZ, 0x5, R95 ;  /* 0x00000005ff567819 */ /* 0x004fca000001165f */
[----:B------:R-:W2:Y:S02]  /*0080*/  SHFL.IDX PT, R0, R86, RZ, 0x1f ;  /* 0x00001fff56007589 */ /* 0x000ea400000e0000 */
[----:B--2---:R-:W-:Y:S01]  /*0090*/  R2UR UR17, R0 ;  /* 0x00000000001172ca */ /* 0x004fe200000e0000 */
[----:B-1----:R-:W-:-:S14]  /*00a0*/  BRA.U UP0, `(.L_x_0) ;  /* 0x0000000100307547 */ /* 0x002fdc000b800000 */
[----:B------:R-:W1:Y:S02]  /*00b0*/  LDCU.64 UR4, c[0x0][0x888] ;  /* 0x00011100ff0477ac */ /* 0x000e640008000a00 */
[----:B-1----:R-:W-:-:S04]  /*00c0*/  UISETP.NE.U32.AND UP0, UPT, UR4, URZ, UPT ;  /* 0x000000ff0400728c */ /* 0x002fc8000bf05070 */
[----:B------:R-:W-:-:S09]  /*00d0*/  UISETP.NE.AND.EX UP0, UPT, UR5, URZ, UPT, UP0 ;  /* 0x000000ff0500728c */ /* 0x000fd2000bf05300 */
[----:B------:R-:W-:Y:S05]  /*00e0*/  BRA.U !UP0, `(.L_x_1) ;  /* 0x0000000108147547 */ /* 0x000fea000b800000 */
[----:B------:R-:W1:Y:S01]  /*00f0*/  LDC.64 R2, c[0x0][0x888] ;  /* 0x00022200ff027b82 */ /* 0x000e620000000a00 */
[----:B------:R-:W1:Y:S02]  /*0100*/  LDCU.64 UR4, c[0x0][0x358] ;  /* 0x00006b00ff0477ac */ /* 0x000e640008000a00 */
[----:B-1----:R1:W5:Y:S01]  /*0110*/  LDG.E R41, desc[UR4][R2.64] ;  /* 0x0000000402297981 */ /* 0x002362000c1e1900 */
[----:B------:R-:W-:Y:S01]  /*0120*/  HFMA2 R85, -RZ, RZ, 0, 5.9604644775390625e-08 ;  /* 0x00000001ff557431 */ /* 0x000fe200000001ff */
[----:B------:R-:W-:Y:S05]  /*0130*/  BRA `(.L_x_0) ;  /* 0x00000000000c7947 */ /* 0x000fea0003800000 */
.L_x_1:
[----:B------:R-:W1:Y:S01]  /*0140*/  LDCU UR4, c[0x0][0x880] ;  /* 0x00011000ff0477ac */ /* 0x000e620008000800 */
[----:B------:R-:W-:Y:S01]  /*0150*/  HFMA2 R85, -RZ, RZ, 0, 5.9604644775390625e-08 ;  /* 0x00000001ff557431 */ /* 0x000fe200000001ff */
[----:B-1----:R-:W-:-:S07]  /*0160*/  MOV R41, UR4 ;  /* 0x0000000400297c02 */ /* 0x002fce0008000f00 */
.L_x_0:
[----:B------:R-:W2:Y:S02]  /*0170*/  LDCU.64 UR4, c[0x0][0x8b0] ;  /* 0x00011600ff0477ac */ /* 0x000ea40008000a00 */
[----:B--2---:R-:W-:-:S04]  /*0180*/  UISETP.NE.U32.AND UP0, UPT, UR4, URZ, UPT ;  /* 0x000000ff0400728c */ /* 0x004fc8000bf05070 */
[----:B------:R-:W-:-:S09]  /*0190*/  UISETP.NE.AND.EX UP0, UPT, UR5, URZ, UPT, UP0 ;  /* 0x000000ff0500728c */ /* 0x000fd2000bf05300 */
[----:B------:R-:W-:Y:S05]  /*01a0*/  BRA.U UP0, `(.L_x_2) ;  /* 0x0000000100287547 */ /* 0x000fea000b800000 */
[----:B------:R-:W2:Y:S02]  /*01b0*/  LDCU.64 UR4, c[0x0][0x8a8] ;  /* 0x00011500ff0477ac */ /* 0x000ea40008000a00 */
[----:B--2---:R-:W-:-:S04]  /*01c0*/  UISETP.NE.U32.AND UP0, UPT, UR4, URZ, UPT ;  /* 0x000000ff0400728c */ /* 0x004fc8000bf05070 */
[----:B------:R-:W-:-:S09]  /*01d0*/  UISETP.NE.AND.EX UP0, UPT, UR5, URZ, UPT, UP0 ;  /* 0x000000ff0500728c */ /* 0x000fd2000bf05300 */
[----:B------:R-:W-:Y:S05]  /*01e0*/  BRA.U !UP0, `(.L_x_3) ;  /* 0x0000000108107547 */ /* 0x000fea000b800000 */
[----:B------:R-:W2:Y:S01]  /*01f0*/  LDC.64 R38, c[0x0][0x8a8] ;  /* 0x00022a00ff267b82 */ /* 0x000ea20000000a00 */
[----:B------:R-:W2:Y:S02]  /*0200*/  LDCU.64 UR4, c[0x0][0x358] ;  /* 0x00006b00ff0477ac */ /* 0x000ea40008000a00 */
[----:B--2---:R2:W5:Y:S01]  /*0210*/  LDG.E R38, desc[UR4][R38.64] ;  /* 0x0000000426267981 */ /* 0x004562000c1e1900 */
[----:B------:R-:W-:Y:S05]  /*0220*/  BRA `(.L_x_2) ;  /* 0x0000000000087947 */ /* 0x000fea0003800000 */
.L_x_3:
[----:B------:R-:W2:Y:S02]  /*0230*/  LDCU UR4, c[0x0][0x8a0] ;  /* 0x00011400ff0477ac */ /* 0x000ea40008000800 */
[----:B--2---:R-:W-:Y:S02]  /*0240*/  MOV R38, UR4 ;  /* 0x0000000400267c02 */ /* 0x004fe40008000f00 */
.L_x_2:
[----:B------:R-:W-:Y:S01]  /*0250*/  IMAD.U32 R0, RZ, RZ, UR17 ;  /* 0x00000011ff007e24 */ /* 0x000fe2000f8e00ff */
[----:B------:R-:W-:Y:S04]  /*0260*/  BSSY.RECONVERGENT B0, `(.L_x_4) ;  /* 0x000000c000007945 */ /* 0x000fe80003800200 */
[C---:B------:R-:W-:Y:S02]  /*0270*/  ISETP.NE.OR P1, PT, R0.reuse, 0x1, !P3 ;  /* 0x000000010000780c */ /* 0x040fe40005f25670 */
[----:B------:R-:W-:-:S11]  /*0280*/  ISETP.NE.OR P0, PT, R0, 0x3, !P3 ;  /* 0x000000030000780c */ /* 0x000fd60005f05670 */
[----:B------:R-:W-:Y:S05]  /*0290*/  @P1 BRA `(.L_x_5) ;  /* 0x0000000000201947 */ /* 0x000fea0003800000 */
[----:B------:R-:W3:Y:S02]  /*02a0*/  LDCU.64 UR4, c[0x0][0x348] ;  /* 0x00006900ff0477ac */ /* 0x000ee40008000a00 */
[----:B---3--:R-:W-:Y:S02]  /*02b0*/  UIADD3 UR6, UP1, UPT, UR4, 0x80, URZ ;  /* 0x0000008004067890 */ /* 0x008fe4000ff3e0ff */
[----:B------:R-:W-:Y:S02]  /*02c0*/  UIADD3 UR4, UP0, UPT, UR4, 0x180, URZ ;  /* 0x0000018004047890 */ /* 0x000fe4000ff1e0ff */
[----:B------:R-:W-:Y:S02]  /*02d0*/  UIADD3.X UR7, UPT, UPT, URZ, UR5, URZ, UP1, !UPT ;  /* 0x00000005ff077290 */ /* 0x000fe40008ffe4ff */
[----:B------:R-:W-:-:S07]  /*02e0*/  UIADD3.X UR5, UPT, UPT, URZ, UR5, URZ, UP0, !UPT ;  /* 0x00000005ff057290 */ /* 0x000fce00087fe4ff */
[----:B------:R3:W-:Y:S02]  /*02f0*/  UTMACCTL.PF [UR6] ;  /* 0x00000000060079b9 */ /* 0x0007e40008040000 */
[----:B------:R3:W-:Y:S02]  /*0300*/  UTMACCTL.PF [UR4] ;  /* 0x00000000040079b9 */ /* 0x0007e40008040000 */
[----:B---3--:R-:W-:Y:S01]  /*0310*/  NOP ;  /* 0x0000000000007918 */ /* 0x008fe20000000000 */
.L_x_5:
[----:B------:R-:W-:Y:S05]  /*0320*/  BSYNC.RECONVERGENT B0 ;  /* 0x0000000000007941 */ /* 0x000fea0003800200 */
.L_x_4:
[----:B------:R-:W-:Y:S04]  /*0330*/  BSSY.RECONVERGENT B0, `(.L_x_6) ;  /* 0x000000a000007945 */ /* 0x000fe80003800200 */
        /* <DEDUP_REMOVED lines=9> */
.L_x_7:
[----:B------:R-:W-:Y:S05]  /*03d0*/  BSYNC.RECONVERGENT B0 ;  /* 0x0000000000007941 */ /* 0x000fea0003800200 */
.L_x_6:
[----:B------:R-:W3:Y:S01]  /*03e0*/  LDCU.64 UR4, c[0x0][0x888] ;  /* 0x00011100ff0477ac */ /* 0x000ee20008000a00 */
[----:B------:R-:W-:Y:S02]  /*03f0*/  UISETP.EQ.U32.AND UP1, UPT, UR8, URZ, UPT ;  /* 0x000000ff0800728c */ /* 0x000fe4000bf22070 */
[----:B------:R-:W-:Y:S02]  /*0400*/  UPLOP3.LUT UP3, UPT, UPT, UPT, UPT, 0x80, 0x8 ;  /* 0x000000000008789c */ /* 0x000fe40003f6f070 */
[----:B---3--:R-:W-:-:S04]  /*0410*/  UISETP.NE.U32.AND UP0, UPT, UR4, URZ, UPT ;  /* 0x000000ff0400728c */ /* 0x008fc8000bf05070 */
[----:B------:R-:W-:-:S04]  /*0420*/  UISETP.NE.AND.EX UP0, UPT, UR5, URZ, UPT, UP0 ;  /* 0x000000ff0500728c */ /* 0x000fc8000bf05300 */
[----:B------:R-:W-:-:S04]  /*0430*/  UISETP.EQ.OR.EX UP2, UPT, UR9, URZ, !UP0, UP1 ;  /* 0x000000ff0900728c */ /* 0x000fc8000c742710 */
[----:B------:R-:W-:-:S06]  /*0440*/  UP2UR UR4, UPR, URZ, 0x4 ;  /* 0x00000004ff047883 */ /* 0x000fcc0008000000 */
[----:B------:R-:W-:Y:S01]  /*0450*/  MOV R88, UR4 ;  /* 0x0000000400587c02 */ /* 0x000fe20008000f00 */
[----:B------:R-:W-:Y:S06]  /*0460*/  BRA.U !UP2, `(.L_x_8) ;  /* 0x000000010a207547 */ /* 0x000fec000b800000 */
[----:B------:R-:W-:Y:S01]  /*0470*/  UISETP.NE.U32.AND UP1, UPT, UR8, URZ, UPT ;  /* 0x000000ff0800728c */ /* 0x000fe2000bf25070 */
[----:B-----5:R-:W-:Y:S01]  /*0480*/  FSETP.NEU.AND P0, PT, R41, RZ, PT ;  /* 0x000000ff2900720b */ /* 0x020fe20003f0d000 */
[----:B------:R-:W-:Y:S02]  /*0490*/  USEL UR4, URZ, 0xffffffff, UP0 ;  /* 0xffffffffff047887 */ /* 0x000fe40008000000 */
[----:B------:R-:W-:-:S10]  /*04a0*/  UISETP.NE.AND.EX UP1, UPT, UR9, URZ, UPT, UP1 ;  /* 0x000000ff0900728c */ /* 0x000fd4000bf25310 */
[----:B------:R-:W-:Y:S01]  /*04b0*/  VOTEU.ANY UP0, P0 ;  /* 0x0000000000ff7886 */ /* 0x000fe20000000100 */
[----:B------:R-:W-:-:S04]  /*04c0*/  @!UP1 USEL UR4, URZ, 0xffffffff, UP0 ;  /* 0xffffffffff049887 */ /* 0x000fc80008000000 */
[----:B------:R-:W-:-:S04]  /*04d0*/  ULOP3.LUT UR4, UR4, 0x1, URZ, 0xc0, !UPT ;  /* 0x0000000104047892 */ /* 0x000fc8000f8ec0ff */
[----:B------:R-:W-:-:S11]  /*04e0*/  UISETP.NE.U32.AND UP3, UPT, UR4, 0x1, UPT ;  /* 0x000000010400788c */ /* 0x000fd6000bf65070 */
.L_x_8:
[----:B-1----:R-:W1:Y:S01]  /*04f0*/  SHFL.IDX PT, R2, R86, RZ, 0x1f ;  /* 0x00001fff56027589 */ /* 0x002e6200000e0000 */
[----:B------:R-:W-:-:S04]  /*0500*/  UISETP.NE.AND UP0, UPT, UR17, 0x2, UPT ;  /* 0x000000021100788c */ /* 0x000fc8000bf05270 */
[----:B------:R-:W-:Y:S01]  /*0510*/  USEL UR48, URZ, 0x1, UP0 ;  /* 0x00000001ff307887 */ /* 0x000fe20008000000 */
[----:B-1----:R-:W-:-:S13]  /*0520*/  ISETP.NE.AND P0, PT, R2, RZ, PT ;  /* 0x000000ff0200720c */ /* 0x002fda0003f05270 */
[----:B------:R-:W-:Y:S05]  /*0530*/  @P0 BRA `(.L_x_9) ;  /* 0x0000000000600947 */ /* 0x000fea0003800000 */
[----:B------:R-:W1:Y:S01]  /*0540*/  S2UR UR4, SR_CgaCtaId ;  /* 0x00000000000479c3 */ /* 0x000e620000008800 */
[----:B------:R-:W-:Y:S01]  /*0550*/  UMOV UR5, 0x400 ;  /* 0x0000040000057882 */ /* 0x000fe20000000000 */
[----:B------:R-:W-:Y:S01]  /*0560*/  UMOV UR8, 0x1 ;  /* 0x0000000100087882 */ /* 0x000fe20000000000 */
[----:B------:R-:W-:Y:S01]  /*0570*/  UMOV UR6, 0x8 ;  /* 0x0000000800067882 */ /* 0x000fe20000000000 */
[----:B------:R-:W-:-:S04]  /*0580*/  UIADD3 UR8, UPT, UPT, -UR8, 0x100000, URZ ;  /* 0x0010000008087890 */ /* 0x000fc8000fffe1ff */
[----:B------:R-:W-:Y:S02]  /*0590*/  USHF.L.U32 UR9, UR8, 0xb, URZ ;  /* 0x0000000b08097899 */ /* 0x000fe400080006ff */
[----:B------:R-:W-:Y:S02]  /*05a0*/  USHF.L.U32 UR8, UR8, 0x1, URZ ;  /* 0x0000000108087899 */ /* 0x000fe400080006ff */
[----:B------:R-:W-:-:S04]  /*05b0*/  UIADD3 UR6, UPT, UPT, -UR6, 0x100000, URZ ;  /* 0x0010000006067890 */ /* 0x000fc8000fffe1ff */
[----:B------:R-:W-:Y:S02]  /*05c0*/  USHF.L.U32 UR7, UR6, 0xb, URZ ;  /* 0x0000000b06077899 */ /* 0x000fe400080006ff */
[----:B------:R-:W-:Y:S01]  /*05d0*/  USHF.L.U32 UR6, UR6, 0x1, URZ ;  /* 0x0000000106067899 */ /* 0x000fe200080006ff */
[----:B------:R-:W-:Y:S01]  /*05e0*/  ELECT P0, URZ, PT ;  /* 0x0000000000ff782f */ /* 0x000fe20003800000 */
[----:B-1----:R-:W-:Y:S01]  /*05f0*/  ULEA UR4, UR4, UR5, 0x18 ;  /* 0x0000000504047291 */ /* 0x002fe2000f8ec0ff */
[----:B------:R-:W1:Y:S11]  /*0600*/  FENCE.VIEW.ASYNC.S ;  /* 0x00000000000073c6 */ /* 0x000e760000000000 */
[----:B-1----:R1:W3:Y:S01]  /*0610*/  SYNCS.EXCH.64 URZ, [UR4], UR8 ;  /* 0x0000000804ff75b2 */ /* 0x0022e20008000100 */
[----:B------:R1:W4:Y:S01]  /*0620*/  SYNCS.EXCH.64 URZ, [UR4+0x28], UR6 ;  /* 0x0000280604ff75b2 */ /* 0x0003220008000100 */
[----:B------:R1:W1:Y:S01]  /*0630*/  SYNCS.EXCH.64 URZ, [UR4+0x8], UR8 ;  /* 0x0000080804ff75b2 */ /* 0x0002620008000100 */
[----:B------:R1:W1:Y:S01]  /*0640*/  SYNCS.EXCH.64 URZ, [UR4+0x30], UR6 ;  /* 0x0000300604ff75b2 */ /* 0x0002620008000100 */
[----:B------:R1:W1:Y:S01]  /*0650*/  SYNCS.EXCH.64 URZ, [UR4+0x10], UR8 ;  /* 0x0000100804ff75b2 */ /* 0x0002620008000100 */
[----:B------:R1:W1:Y:S01]  /*0660*/  SYNCS.EXCH.64 URZ, [UR4+0x38], UR6 ;  /* 0x0000380604ff75b2 */ /* 0x0002620008000100 */
[----:B------:R1:W1:Y:S01]  /*0670*/  SYNCS.EXCH.64 URZ, [UR4+0x18], UR8 ;  /* 0x0000180804ff75b2 */ /* 0x0002620008000100 */
[----:B------:R1:W1:Y:S01]  /*0680*/  SYNCS.EXCH.64 URZ, [UR4+0x40], UR6 ;  /* 0x0000400604ff75b2 */ /* 0x0002620008000100 */
[----:B------:R1:W1:Y:S01]  /*0690*/  SYNCS.EXCH.64 URZ, [UR4+0x20], UR8 ;  /* 0x0000200804ff75b2 */ /* 0x0002620008000100 */
[----:B------:R1:W1:Y:S01]  /*06a0*/  SYNCS.EXCH.64 URZ, [UR4+0x48], UR6 ;  /* 0x0000480604ff75b2 */ /* 0x0002620008000100 */
[----:B------:R-:W-:Y:S01]  /*06b0*/  NOP ;  /* 0x0000000000007918 */ /* 0x000fe20000000000 */
.L_x_9:
[----:B------:R-:W2:Y:S01]  /*06c0*/  SHFL.IDX PT, R2, R86, RZ, 0x1f ;  /* 0x00001fff56027589 */ /* 0x000ea200000e0000 */
[----:B------:R-:W-:Y:S01]  /*06d0*/  NOP ;  /* 0x0000000000007918 */ /* 0x000fe20000000000 */
[----:B--2---:R-:W-:-:S13]  /*06e0*/  ISETP.NE.AND P0, PT, R2, 0x1, PT ;  /* 0x000000010200780c */ /* 0x004fda0003f05270 */
[----:B------:R-:W-:Y:S05]  /*06f0*/  @P0 BRA `(.L_x_10) ;  /* 0x0000000000580947 */ /* 0x000fea0003800000 */
[----:B-1----:R-:W1:Y:S01]  /*0700*/  S2UR UR4, SR_CgaCtaId ;  /* 0x00000000000479c3 */ /* 0x002e620000008800 */
        /* <DEDUP_REMOVED lines=12> */
[----:B-1----:R2:W1:Y:S01]  /*07d0*/  SYNCS.EXCH.64 URZ, [UR4+0x50], UR8 ;  /* 0x0000500804ff75b2 */ /* 0x0024620008000100 */
[----:B------:R2:W1:Y:S01]  /*07e0*/  SYNCS.EXCH.64 URZ, [UR4+0x70], UR6 ;  /* 0x0000700604ff75b2 */ /* 0x0004620008000100 */
[----:B------:R2:W1:Y:S01]  /*07f0*/  SYNCS.EXCH.64 URZ, [UR4+0x58], UR8 ;  /* 0x0000580804ff75b2 */ /* 0x0004620008000100 */
[----:B------:R2:W1:Y:S01]  /*0800*/  SYNCS.EXCH.64 URZ, [UR4+0x78], UR6 ;  /* 0x0000780604ff75b2 */ /* 0x0004620008000100 */
[----:B------:R2:W1:Y:S01]  /*0810*/  SYNCS.EXCH.64 URZ, [UR4+0x60], UR8 ;  /* 0x0000600804ff75b2 */ /* 0x0004620008000100 */
[----:B------:R2:W1:Y:S01]  /*0820*/  SYNCS.EXCH.64 URZ, [UR4+0x80], UR6 ;  /* 0x0000800604ff75b2 */ /* 0x0004620008000100 */
[----:B------:R2:W1:Y:S01]  /*0830*/  SYNCS.EXCH.64 URZ, [UR4+0x68], UR8 ;  /* 0x0000680804ff75b2 */ /* 0x0004620008000100 */
[----:B------:R2:W1:Y:S02]  /*0840*/  SYNCS.EXCH.64 URZ, [UR4+0x88], UR6 ;  /* 0x0000880604ff75b2 */ /* 0x0004640008000100 */
[----:B--2---:R-:W-:Y:S01]  /*0850*/  NOP ;  /* 0x0000000000007918 */ /* 0x004fe20000000000 */
.L_x_10:
[----:B------:R-:W2:Y:S01]  /*0860*/  SHFL.IDX PT, R2, R86, RZ, 0x1f ;  /* 0x00001fff56027589 */ /* 0x000ea200000e0000 */
[----:B------:R-:W-:Y:S01]  /*0870*/  NOP ;  /* 0x0000000000007918 */ /* 0x000fe20000000000 */
[----:B--2---:R-:W-:-:S13]  /*0880*/  ISETP.NE.AND P0, PT, R2, 0x3, PT ;  /* 0x000000030200780c */ /* 0x004fda0003f05270 */
[----:B------:R-:W-:Y:S05]  /*0890*/  @P0 BRA `(.L_x_11) ;  /* 0x0000000000300947 */ /* 0x000fea0003800000 */
[----:B-1----:R-:W1:Y:S01]  /*08a0*/  S2UR UR4, SR_CgaCtaId ;  /* 0x00000000000479c3 */ /* 0x002e620000008800 */
[----:B------:R-:W-:Y:S01]  /*08b0*/  UMOV UR6, 0x400 ;  /* 0x0000040000067882 */ /* 0x000fe20000000000 */
[----:B------:R-:W-:Y:S01]  /*08c0*/  UMOV UR5, 0x20 ;  /* 0x0000002000057882 */ /* 0x000fe20000000000 */
[----:B------:R-:W-:Y:S01]  /*08d0*/  ELECT P0, URZ, PT ;  /* 0x0000000000ff782f */ /* 0x000fe20003800000 */
[----:B-1----:R-:W-:Y:S02]  /*08e0*/  ULEA UR6, UR4, UR6, 0x18 ;  /* 0x0000000604067291 */ /* 0x002fe4000f8ec0ff */
[----:B------:R-:W-:-:S04]  /*08f0*/  UIADD3 UR4, UPT, UPT, -UR5, 0x100000, URZ ;  /* 0x0010000005047890 */ /* 0x000fc8000fffe1ff */
[----:B------:R-:W-:Y:S02]  /*0900*/  USHF.L.U32 UR5, UR4, 0xb, URZ ;  /* 0x0000000b04057899 */ /* 0x000fe400080006ff */
[----:B------:R-:W-:Y:S01]  /*0910*/  USHF.L.U32 UR4, UR4, 0x1, URZ ;  /* 0x0000000104047899 */ /* 0x000fe200080006ff */
[----:B------:R-:W1:Y:S11]  /*0920*/  FENCE.VIEW.ASYNC.S ;  /* 0x00000000000073c6 */ /* 0x000e760000000000 */
[----:B-1----:R2:W1:Y:S01]  /*0930*/  SYNCS.EXCH.64 URZ, [UR6+0x90], UR4 ;  /* 0x0000900406ff75b2 */ /* 0x0024620008000100 */
[----:B------:R2:W1:Y:S02]  /*0940*/  SYNCS.EXCH.64 URZ, [UR6+0x98], UR4 ;  /* 0x0000980406ff75b2 */ /* 0x0004640008000100 */
[----:B--2---:R-:W-:Y:S01]  /*0950*/  NOP ;  /* 0x0000000000007918 */ /* 0x004fe20000000000 */
.L_x_11:
[----:B------:R-:W2:Y:S01]  /*0960*/  SHFL.IDX PT, R2, R86, RZ, 0x1f ;  /* 0x00001fff56027589 */ /* 0x000ea200000e0000 */
[----:B------:R-:W-:Y:S01]  /*0970*/  NOP ;  /* 0x0000000000007918 */ /* 0x000fe20000000000 */
[----:B--2---:R-:W-:-:S13]  /*0980*/  ISETP.NE.AND P0, PT, R2, 0x4, PT ;  /* 0x000000040200780c */ /* 0x004fda0003f05270 */
[----:B------:R-:W-:Y:S05]  /*0990*/  @P0 BRA `(.L_x_12) ;  /* 0x00000000004c0947 */ /* 0x000fea0003800000 */
[----:B-1----:R-:W1:Y:S01]  /*09a0*/  S2UR UR6, SR_CgaCtaId ;  /* 0x00000000000679c3 */ /* 0x002e620000008800 */
[----:B------:R-:W-:Y:S01]  /*09b0*/  UMOV UR4, 0x720 ;  /* 0x0000072000047882 */ /* 0x000fe20000000000 */
[----:B------:R-:W-:Y:S01]  /*09c0*/  UMOV UR5, 0x400 ;  /* 0x0000040000057882 */ /* 0x000fe20000000000 */
[----:B------:R-:W-:Y:S01]  /*09d0*/  USEL UR4, UR4, 0x620, UP3 ;  /* 0x0000062004047887 */ /* 0x000fe20009800000 */
[----:B------:R-:W-:Y:S01]  /*09e0*/  UMOV UR8, 0x1 ;  /* 0x0000000100087882 */ /* 0x000fe20000000000 */
[----:B------:R-:W-:Y:S01]  /*09f0*/  ELECT P0, URZ, PT ;  /* 0x0000000000ff782f */ /* 0x000fe20003800000 */
[----:B------:R-:W-:-:S04]  /*0a00*/  UIADD3 UR8, UPT, UPT, -UR8, 0x100000, URZ ;  /* 0x0010000008087890 */ /* 0x000fc8000fffe1ff */
[----:B------:R-:W-:Y:S02]  /*0a10*/  USHF.L.U32 UR9, UR8, 0xb, URZ ;  /* 0x0000000b08097899 */ /* 0x000fe400080006ff */
[----:B------:R-:W-:Y:S02]  /*0a20*/  USHF.L.U32 UR8, UR8, 0x1, URZ ;  /* 0x0000000108087899 */ /* 0x000fe400080006ff */
[----:B-1----:R-:W-:Y:S02]  /*0a30*/  ULEA UR6, UR6, UR5, 0x18 ;  /* 0x0000000506067291 */ /* 0x002fe4000f8ec0ff */
[----:B------:R-:W-:-:S04]  /*0a40*/  UIADD3 UR4, UPT, UPT, -UR4, 0x100000, URZ ;  /* 0x0010000004047890 */ /* 0x000fc8000fffe1ff */
[----:B------:R-:W-:Y:S02]  /*0a50*/  USHF.L.U32 UR5, UR4, 0xb, URZ ;  /* 0x0000000b04057899 */ /* 0x000fe400080006ff */
[----:B------:R-:W-:Y:S01]  /*0a60*/  USHF.L.U32 UR4, UR4, 0x1, URZ ;  /* 0x0000000104047899 */ /* 0x000fe200080006ff */
[----:B------:R-:W1:Y:S03]  /*0a70*/  FENCE.VIEW.ASYNC.S ;  /* 0x00000000000073c6 */ /* 0x000e660000000000 */
[----:B-1----:R2:W1:Y:S08]  /*0a80*/  SYNCS.EXCH.64 URZ, [UR6+0xa0], UR8 ;  /* 0x0000a00806ff75b2 */ /* 0x0024700008000100 */
[----:B------:R2:W1:Y:S01]  /*0a90*/  SYNCS.EXCH.64 URZ, [UR6+0xb0], UR4 ;  /* 0x0000b00406ff75b2 */ /* 0x0004620008000100 */
[----:B------:R2:W1:Y:S01]  /*0aa0*/  SYNCS.EXCH.64 URZ, [UR6+0xa8], UR8 ;  /* 0x0000a80806ff75b2 */ /* 0x0004620008000100 */
[----:B------:R2:W1:Y:S02]  /*0ab0*/  SYNCS.EXCH.64 URZ, [UR6+0xb8], UR4 ;  /* 0x0000b80406ff75b2 */ /* 0x0004640008000100 */
[----:B--2---:R-:W-:Y:S01]  /*0ac0*/  NOP ;  /* 0x0000000000007918 */ /* 0x004fe20000000000 */
.L_x_12:
        /* <DEDUP_REMOVED lines=26> */
.L_x_13:
[----:B------:R-:W2:Y:S01]  /*0c70*/  SHFL.IDX PT, R2, R86, RZ, 0x1f ;  /* 0x00001fff56027589 */ /* 0x000ea200000e0000 */
[----:B------:R-:W-:Y:S01]  /*0c80*/  NOP ;  /* 0x0000000000007918 */ /* 0x000fe20000000000 */
[----:B--2---:R-:W-:-:S13]  /*0c90*/  ISETP.NE.AND P0, PT, R2, 0x3, PT ;  /* 0x000000030200780c */ /* 0x004fda0003f05270 */
[----:B------:R-:W-:Y:S05]  /*0ca0*/  @P0 BRA `(.L_x_14) ;  /* 0x0000000000380947 */ /* 0x000fea0003800000 */
[----:B------:R-:W2:Y:S01]  /*0cb0*/  S2UR UR5, SR_CgaCtaId ;  /* 0x00000000000579c3 */ /* 0x000ea20000008800 */
[----:B-1----:R-:W-:Y:S01]  /*0cc0*/  UMOV UR4, 0x400 ;  /* 0x0000040000047882 */ /* 0x002fe20000000000 */
[----:B------:R-:W-:Y:S01]  /*0cd0*/  UMOV UR6, 0x20 ;  /* 0x0000002000067882 */ /* 0x000fe20000000000 */
[----:B------:R-:W-:Y:S01]  /*0ce0*/  ELECT P0, URZ, PT ;  /* 0x0000000000ff782f */ /* 0x000fe20003800000 */
[----:B------:R-:W-:-:S04]  /*0cf0*/  UIADD3 UR6, UPT, UPT, -UR6, 0x100000, URZ ;  /* 0x0010000006067890 */ /* 0x000fc8000fffe1ff */
[----:B------:R-:W-:Y:S02]  /*0d00*/  USHF.L.U32 UR7, UR6, 0xb, URZ ;  /* 0x0000000b06077899 */ /* 0x000fe400080006ff */
[----:B------:R-:W-:Y:S02]  /*0d10*/  USHF.L.U32 UR6, UR6, 0x1, URZ ;  /* 0x0000000106067899 */ /* 0x000fe400080006ff */
[----:B--2---:R-:W-:Y:S01]  /*0d20*/  ULEA UR4, UR5, UR4, 0x18 ;  /* 0x0000000405047291 */ /* 0x004fe2000f8ec0ff */
[----:B------:R-:W1:Y:S11]  /*0d30*/  FENCE.VIEW.ASYNC.S ;  /* 0x00000000000073c6 */ /* 0x000e760000000000 */
[----:B-1----:R2:W1:Y:S01]  /*0d40*/  SYNCS.EXCH.64 URZ, [UR4+0x100], UR6 ;  /* 0x0001000604ff75b2 */ /* 0x0024620008000100 */
[----:B------:R2:W1:Y:S01]  /*0d50*/  SYNCS.EXCH.64 URZ, [UR4+0x110], UR6 ;  /* 0x0001100604ff75b2 */ /* 0x0004620008000100 */
[----:B------:R2:W1:Y:S01]  /*0d60*/  SYNCS.EXCH.64 URZ, [UR4+0x108], UR6 ;  /* 0x0001080604ff75b2 */ /* 0x0004620008000100 */
[----:B------:R2:W1:Y:S02]  /*0d70*/  SYNCS.EXCH.64 URZ, [UR4+0x118], UR6 ;  /* 0x0001180604ff75b2 */ /* 0x0004640008000100 */
[----:B--2---:R-:W-:Y:S01]  /*0d80*/  NOP ;  /* 0x0000000000007918 */ /* 0x004fe20000000000 */
.L_x_14:
[----:B-1----:R-:W1:Y:S01]  /*0d90*/  LDCU UR4, c[0x0][0x36c] ;  /* 0x00006d80ff0477ac */ /* 0x002e620008000800 */
[----:B------:R-:W-:Y:S01]  /*0da0*/  ISETP.NE.OR P3, PT, R0, 0x2, !P3 ;  /* 0x000000020000780c */ /* 0x000fe20005f65670 */
[----:B------:R-:W-:Y:S01]  /*0db0*/  NOP ;  /* 0x0000000000007918 */ /* 0x000fe20000000000 */
[----:B------:R-:W-:Y:S01]  /*0dc0*/  LOP3.LUT R0, R95, 0x1f, RZ, 0xc0, !PT ;  /* 0x0000001f5f007812 */ /* 0x000fe200078ec0ff */
[----:B------:R-:W-:Y:S02]  /*0dd0*/  UISETP.NE.AND UP4, UPT, UR17, URZ, UPT ;  /* 0x000000ff1100728c */ /* 0x000fe4000bf85270 */
[----:B-1----:R-:W-:-:S09]  /*0de0*/  UISETP.EQ.U32.AND UP5, UPT, UR4, 0x1, UPT ;  /* 0x000000010400788c */ /* 0x002fd2000bfa2070 */
[----:B------:R-:W-:Y:S05]  /*0df0*/  BRA.U !UP5, `(.L_x_15) ;  /* 0x000000010d087547 */ /* 0x000fea000b800000 */
[----:B---34-:R-:W-:Y:S01]  /*0e00*/  UCGABAR_ARV ;  /* 0x00000000000079c7 */ /* 0x018fe20008000000 */
[----:B------:R-:W-:Y:S05]  /*0e10*/  BRA `(.L_x_16) ;  /* 0x0000000000047947 */ /* 0x000fea0003800000 */
.L_x_15:
[----:B---34-:R-:W-:Y:S01]  /*0e20*/  NOP ;  /* 0x0000000000007918 */ /* 0x018fe20000000000 */
.L_x_16:
[----:B------:R-:W1:Y:S01]  /*0e30*/  S2UR UR7, SR_CTAID.X ;  /* 0x00000000000779c3 */ /* 0x000e620000002500 */
[----:B------:R-:W-:-:S05]  /*0e40*/  CS2R.32 R87, SR_CgaSize ;  /* 0x0000000000577805 */ /* 0x000fca0000008a00 */
[----:B------:R-:W-:-:S05]  /*0e50*/  IMAD R87, R87, -0xa0, RZ ;  /* 0xffffff6057577824 */ /* 0x000fca00078e02ff */
[----:B------:R-:W-:-:S14]  /*0e60*/  R2UR UR5, R87 ;  /* 0x00000000570572ca */ /* 0x000fdc00000e0000 */
[----:B------:R-:W2:Y:S01]  /*0e70*/  LDCU UR5, c[0x0][UR5+0x2b0] ;  /* 0x00005600050577ac */ /* 0x000ea20008000800 */
[----:B------:R-:W-:-:S05]  /*0e80*/  CS2R.32 R87, SR_CgaSize ;  /* 0x0000000000577805 */ /* 0x000fca0000008a00 */
[----:B------:R-:W-:-:S05]  /*0e90*/  IMAD R87, R87, -0xa0, RZ ;  /* 0xffffff6057577824 */ /* 0x000fca00078e02ff */
[----:B------:R-:W-:-:S14]  /*0ea0*/  R2UR UR4, R87 ;  /* 0x00000000570472ca */ /* 0x000fdc00000e0000 */
[----:B------:R-:W3:Y:S01]  /*0eb0*/  LDCU UR4, c[0x0][UR4+0x2b4] ;  /* 0x00005680040477ac */ /* 0x000ee20008000800 */
[----:B------:R-:W4:Y:S01]  /*0ec0*/  S2UR UR8, SR_CTAID.Y ;  /* 0x00000000000879c3 */ /* 0x000f220000002600 */
[----:B------:R-:W-:-:S05]  /*0ed0*/  CS2R.32 R87, SR_CgaSize ;  /* 0x0000000000577805 */ /* 0x000fca0000008a00 */
[----:B------:R-:W-:-:S05]  /*0ee0*/  IMAD R87, R87, -0xa0, RZ ;  /* 0xffffff6057577824 */ /* 0x000fca00078e02ff */
[----:B------:R-:W-:-:S14]  /*0ef0*/  R2UR UR9, R87 ;  /* 0x00000000570972ca */ /* 0x000fdc00000e0000 */
[----:B------:R-:W3:Y:S01]  /*0f00*/  LDCU UR9, c[0x0][UR9+0x2a0] ;  /* 0x00005400090977ac */ /* 0x000ee20008000800 */
[----:B------:R-:W4:Y:S01]  /*0f10*/  LDCU UR21, c[0x0][0xb24] ;  /* 0x00016480ff1577ac */ /* 0x000f220008000800 */
[----:B------:R-:W3:Y:S01]  /*0f20*/  S2UR UR10, SR_CgaCtaId ;  /* 0x00000000000a79c3 */ /* 0x000ee20000008800 */
[----:B------:R-:W-:-:S05]  /*0f30*/  CS2R.32 R87, SR_CgaSize ;  /* 0x0000000000577805 */ /* 0x000fca0000008a00 */
[----:B------:R-:W-:-:S05]  /*0f40*/  IMAD R87, R87, -0xa0, RZ ;  /* 0xffffff6057577824 */ /* 0x000fca00078e02ff */
[----:B------:R-:W-:-:S14]  /*0f50*/  R2UR UR59, R87 ;  /* 0x00000000573b72ca */ /* 0x000fdc00000e0000 */
[----:B------:R-:W3:Y:S01]  /*0f60*/  LDCU UR59, c[0x0][UR59+0x2a4] ;  /* 0x000054803b3b77ac */ /* 0x000ee20008000800 */
[----:B------:R-:W3:Y:S01]  /*0f70*/  LDCU UR42, c[0x0][0xb24] ;  /* 0x00016480ff2a77ac */ /* 0x000ee20008000800 */
[----:B-1----:R-:W-:Y:S01]  /*0f80*/  I2FP.F32.U32 R3, UR7 ;  /* 0x0000000700037c45 */ /* 0x002fe20008201000 */
[----:B------:R-:W1:Y:S01]  /*0f90*/  S2UR UR36, SR_CTAID.Z ;  /* 0x00000000002479c3 */ /* 0x000e620000002700 */
[----:B------:R-:W1:Y:S03]  /*0fa0*/  LDCU UR27, c[0x0][0xb30] ;  /* 0x00016600ff1b77ac */ /* 0x000e660008000800 */
[----:B--2---:R-:W-:Y:S01]  /*0fb0*/  FMUL R3, R3, UR5 ;  /* 0x0000000503037c20 */ /* 0x004fe20008400000 */
[----:B------:R-:W-:Y:S01]  /*0fc0*/  UMOV UR16, UR7 ;  /* 0x0000000700107c82 */ /* 0x000fe20008000000 */
[----:B----4-:R-:W-:Y:S01]  /*0fd0*/  UISETP.GE.AND UP2, UPT, UR21, 0x1, UPT ;  /* 0x000000011500788c */ /* 0x010fe2000bf46270 */
[----:B------:R-:W-:Y:S01]  /*0fe0*/  I2FP.F32.U32 R2, UR8 ;  /* 0x0000000800027c45 */ /* 0x000fe20008201000 */
[----:B------:R-:W-:-:S02]  /*0ff0*/  UMOV UR20, UR8 ;  /* 0x0000000800147c82 */ /* 0x000fc40008000000 */
[----:B------:R-:W2:Y:S02]  /*1000*/  F2I.U32.TRUNC.NTZ R3, R3 ;  /* 0x0000000300037305 */ /* 0x000ea4000020f000 */
[----:B---3--:R-:W-:Y:S01]  /*1010*/  FMUL R2, R2, UR4 ;  /* 0x0000000402027c20 */ /* 0x008fe20008400000 */
[----:B------:R-:W-:-:S05]  /*1020*/  USHF.L.U32 UR28, UR10, 0xa, URZ ;  /* 0x0000000a0a1c7899 */ /* 0x000fca00080006ff */
[----:B------:R-:W3:Y:S01]  /*1030*/  F2I.U32.TRUNC.NTZ R2, R2 ;  /* 0x0000000200027305 */ /* 0x000ee2000020f000 */
[----:B--2---:R-:W-:Y:S02]  /*1040*/  R2UR UR4, R3 ;  /* 0x00000000030472ca */ /* 0x004fe400000e0000 */
[----:B---3--:R-:W-:Y:S02]  /*1050*/  R2UR UR6, R2 ;  /* 0x00000000020672ca */ /* 0x008fe400000e0000 */
[----:B------:R-:W-:-:S09]  /*1060*/  PRMT R2, RZ, 0x7610, R2 ;  /* 0x00007610ff027816 */ /* 0x000fd20000000002 */
[----:B------:R-:W-:-:S04]  /*1070*/  UIADD3 UR5, UPT, UPT, -UR4, URZ, URZ ;  /* 0x000000ff04057290 */ /* 0x000fc8000fffe1ff */
[----:B------:R-:W-:Y:S02]  /*1080*/  UIMAD UR5, UR9, UR5, UR7 ;  /* 0x00000005090572a4 */ /* 0x000fe4000f8e0207 */
[----:B------:R-:W-:-:S04]  /*1090*/  UIADD3 UR4, UPT, UPT, -UR6, URZ, URZ ;  /* 0x000000ff06047290 */ /* 0x000fc8000fffe1ff */
[----:B------:R-:W-:Y:S01]  /*10a0*/  IMAD.U32 R87, RZ, RZ, UR5 ;  /* 0x00000005ff577e24 */ /* 0x000fe2000f8e00ff */
[----:B------:R-:W-:Y:S01]  /*10b0*/  UIMAD UR59, UR59, UR4, UR8 ;  /* 0x000000043b3b72a4 */ /* 0x000fe2000f8e0208 */
[----:B-1----:R-:W-:Y:S11]  /*10c0*/  BRA.U UP4, `(.L_x_17) ;  /* 0x00000001047c7547 */ /* 0x002ff6000b800000 */
[----:B------:R-:W-:Y:S01]  /*10d0*/  UISETP.NE.AND UP0, UPT, UR59, 0x1, UPT ;  /* 0x000000013b00788c */ /* 0x000fe2000bf05270 */
[----:B------:R-:W-:Y:S01]  /*10e0*/  R2UR UR8, R87 ;  /* 0x00000000570872ca */ /* 0x000fe200000e0000 */
[----:B------:R-:W-:Y:S02]  /*10f0*/  UISETP.NE.AND UP1, UPT, UR59, 0x2, UPT ;  /* 0x000000023b00788c */ /* 0x000fe4000bf25270 */
[----:B------:R-:W-:Y:S02]  /*1100*/  USEL UR5, URZ, 0x2, UP0 ;  /* 0x00000002ff057887 */ /* 0x000fe40008000000 */
[----:B------:R-:W-:Y:S02]  /*1110*/  UISETP.NE.AND UP0, UPT, UR59, 0x3, UPT ;  /* 0x000000033b00788c */ /* 0x000fe4000bf05270 */
[----:B------:R-:W-:Y:S02]  /*1120*/  USEL UR4, URZ, 0x4, UP1 ;  /* 0x00000004ff047887 */ /* 0x000fe40008800000 */
[----:B------:R-:W-:-:S02]  /*1130*/  UISETP.NE.AND UP1, UPT, UR59, 0x4, UPT ;  /* 0x000000043b00788c */ /* 0x000fc4000bf25270 */
[----:B------:R-:W-:Y:S02]  /*1140*/  USEL UR7, URZ, 0x8, UP0 ;  /* 0x00000008ff077887 */ /* 0x000fe40008000000 */
[----:B------:R-:W-:Y:S02]  /*1150*/  UISETP.NE.AND UP0, UPT, UR59, 0x5, UPT ;  /* 0x000000053b00788c */ /* 0x000fe4000bf05270 */
[----:B------:R-:W-:Y:S02]  /*1160*/  USEL UR6, URZ, 0x10, UP1 ;  /* 0x00000010ff067887 */ /* 0x000fe40008800000 */
[----:B------:R-:W-:Y:S02]  /*1170*/  UISETP.NE.AND UP1, UPT, UR59, 0x6, UPT ;  /* 0x000000063b00788c */ /* 0x000fe4000bf25270 */
[----:B------:R-:W-:Y:S02]  /*1180*/  USEL UR11, URZ, 0x20, UP0 ;  /* 0x00000020ff0b7887 */ /* 0x000fe40008000000 */
[----:B------:R-:W-:-:S02]  /*1190*/  UISETP.NE.AND UP0, UPT, UR59, 0x7, UPT ;  /* 0x000000073b00788c */ /* 0x000fc4000bf05270 */
[----:B------:R-:W-:Y:S02]  /*11a0*/  USEL UR12, URZ, 0x40, UP1 ;  /* 0x00000040ff0c7887 */ /* 0x000fe40008800000 */
[----:B------:R-:W-:Y:S02]  /*11b0*/  UISETP.NE.AND UP1, UPT, UR59, URZ, UPT ;  /* 0x000000ff3b00728c */ /* 0x000fe4000bf25270 */
[----:B------:R-:W-:Y:S02]  /*11c0*/  USEL UR13, URZ, 0x80, UP0 ;  /* 0x00000080ff0d7887 */ /* 0x000fe40008000000 */
[----:B------:R-:W-:Y:S02]  /*11d0*/  UISETP.NE.AND UP0, UPT, UR8, URZ, UPT ;  /* 0x000000ff0800728c */ /* 0x000fe4000bf05270 */
[----:B------:R-:W-:Y:S02]  /*11e0*/  UISETP.EQ.OR UP1, UPT, UR8, URZ, !UP1 ;  /* 0x000000ff0800728c */ /* 0x000fe4000cf22670 */
[----:B------:R-:W-:-:S02]  /*11f0*/  USEL UR9, UR5, 0x2, UP0 ;  /* 0x0000000205097887 */ /* 0x000fc40008000000 */
[----:B------:R-:W-:Y:S02]  /*1200*/  USEL UR4, UR4, 0x4, UP0 ;  /* 0x0000000404047887 */ /* 0x000fe40008000000 */
[----:B------:R-:W-:Y:S02]  /*1210*/  USEL UR5, URZ, 0x1, !UP1 ;  /* 0x00000001ff057887 */ /* 0x000fe4000c800000 */
[----:B------:R-:W-:Y:S02]  /*1220*/  USEL UR10, UR7, 0x8, UP0 ;  /* 0x00000008070a7887 */ /* 0x000fe40008000000 */
[----:B------:R-:W-:Y:S02]  /*1230*/  USEL UR8, UR6, 0x10, UP0 ;  /* 0x0000001006087887 */ /* 0x000fe40008000000 */
[----:B------:R-:W-:Y:S02]  /*1240*/  UIADD3 UR4, UPT, UPT, UR4, UR9, UR5 ;  /* 0x0000000904047290 */ /* 0x000fe4000fffe005 */
[----:B------:R-:W-:-:S02]  /*1250*/  USEL UR7, UR11, 0x20, UP0 ;  /* 0x000000200b077887 */ /* 0x000fc40008000000 */
[----:B------:R-:W-:Y:S02]  /*1260*/  USEL UR6, UR12, 0x40, UP0 ;  /* 0x000000400c067887 */ /* 0x000fe40008000000 */
[----:B------:R-:W-:Y:S02]  /*1270*/  UIADD3 UR4, UPT, UPT, UR8, UR10, UR4 ;  /* 0x0000000a08047290 */ /* 0x000fe4000fffe004 */
[----:B------:R-:W-:Y:S02]  /*1280*/  USEL UR5, UR13, 0x80, UP0 ;  /* 0x000000800d057887 */ /* 0x000fe40008000000 */
[----:B------:R-:W-:-:S04]  /*1290*/  UIADD3 UR4, UPT, UPT, UR6, UR7, UR4 ;  /* 0x0000000706047290 */ /* 0x000fc8000fffe004 */
[----:B------:R-:W-:-:S06]  /*12a0*/  UIADD3 UR4, UPT, UPT, UR4, UR5, URZ ;  /* 0x0000000504047290 */ /* 0x000fcc000fffe0ff */
[----:B------:R-:W-:Y:S02]  /*12b0*/  MOV R2, UR4 ;  /* 0x0000000400027c02 */ /* 0x000fe40008000f00 */
.L_x_17:
[----:B------:R-:W-:Y:S05]  /*12c0*/  BRA.U !UP2, `(.L_x_18) ;  /* 0x000000010ad47547 */ /* 0x000fea000b800000 */
[----:B------:R-:W1:Y:S01]  /*12d0*/  LDCU.128 UR12, c[0x0][0xb10] ;  /* 0x00016200ff0c77ac */ /* 0x000e620008000c00 */
[----:B------:R-:W2:Y:S01]  /*12e0*/  LDCU UR6, c[0x0][0x370] ;  /* 0x00006e00ff0677ac */ /* 0x000ea20008000800 */
[----:B------:R-:W3:Y:S01]  /*12f0*/  LDCU UR5, c[0x0][0x374] ;  /* 0x00006e80ff0577ac */ /* 0x000ee20008000800 */
[----:B------:R-:W4:Y:S01]  /*1300*/  LDCU UR26, c[0x0][0xb0c] ;  /* 0x00016180ff1a77ac */ /* 0x000f220008000800 */
[----:B------:R-:W4:Y:S01]  /*1310*/  LDCU UR4, c[0x0][0xb20] ;  /* 0x00016400ff0477ac */ /* 0x000f220008000800 */
[----:B------:R-:W4:Y:S01]  /*1320*/  LDCU.64 UR8, c[0x0][0xb28] ;  /* 0x00016500ff0877ac */ /* 0x000f220008000a00 */
[----:B-1----:R-:W-:Y:S02]  /*1330*/  UISETP.NE.AND UP0, UPT, UR14, 0x1, UPT ;  /* 0x000000010e00788c */ /* 0x002fe4000bf05270 */
[----:B---3--:R-:W-:Y:S02]  /*1340*/  UIMAD.WIDE.U32 UR10, UR5, UR15, URZ ;  /* 0x0000000f050a72a5 */ /* 0x008fe4000f8e00ff */
[----:B--2---:R-:W-:-:S02]  /*1350*/  UIMAD.WIDE.U32 UR22, UR6, UR12, URZ ;  /* 0x0000000c061672a5 */ /* 0x004fc4000f8e00ff */
[----:B----4-:R-:W-:Y:S02]  /*1360*/  UISETP.NE.AND UP1, UPT, UR26, 0x1, UPT ;  /* 0x000000011a00788c */ /* 0x010fe4000bf25270 */
[----:B------:R-:W-:Y:S01]  /*1370*/  UISETP.NE.AND UP2, UPT, UR21, 0x1, UPT ;  /* 0x000000011500788c */ /* 0x000fe2000bf45270 */
[----:B------:R-:W-:Y:S02]  /*1380*/  UMOV UR10, UR11 ;  /* 0x0000000b000a7c82 */ /* 0x000fe40008000000 */
[----:B------:R-:W-:Y:S01]  /*1390*/  UMOV UR22, UR23 ;  /* 0x0000001700167c82 */ /* 0x000fe20008000000 */
[----:B------:R-:W-:Y:S02]  /*13a0*/  @UP0 USHF.R.U32.HI UR5, URZ, UR4, UR10 ;  /* 0x00000004ff050299 */ /* 0x000fe4000801160a */
[----:B------:R-:W-:Y:S02]  /*13b0*/  UIMAD.WIDE.U32 UR24, UR20, UR15, URZ ;  /* 0x0000000f141872a5 */ /* 0x000fe4000f8e00ff */
[----:B------:R-:W-:-:S02]  /*13c0*/  UIMAD.WIDE.U32 UR10, UR5, UR8, URZ ;  /* 0x00000008050a72a5 */ /* 0x000fc4000f8e00ff */
[----:B------:R-:W-:Y:S02]  /*13d0*/  @UP1 USHF.R.U32.HI UR6, URZ, UR13, UR22 ;  /* 0x0000000dff061299 */ /* 0x000fe40008011616 */
[----:B------:R-:W-:Y:S02]  /*13e0*/  UIMAD.WIDE.U32 UR18, UR16, UR12, URZ ;  /* 0x0000000c101272a5 */ /* 0x000fe4000f8e00ff */
[----:B------:R-:W-:Y:S01]  /*13f0*/  UIMAD.WIDE.U32 UR22, UR6, UR8, URZ ;  /* 0x00000008061672a5 */ /* 0x000fe2000f8e00ff */
[----:B------:R-:W-:Y:S01]  /*1400*/  UMOV UR24, UR25 ;  /* 0x0000001900187c82 */ /* 0x000fe20008000000 */
[----:B------:R-:W-:Y:S01]  /*1410*/  UMOV UR10, UR11 ;  /* 0x0000000b000a7c82 */ /* 0x000fe20008000000 */
[----:B------:R-:W-:Y:S02]  /*1420*/  USHF.R.U32.HI UR24, URZ, UR4, UR24 ;  /* 0x00000004ff187299 */ /* 0x000fe40008011618 */
[----:B------:R-:W-:Y:S02]  /*1430*/  @UP2 USHF.R.U32.HI UR5, URZ, UR9, UR10 ;  /* 0x00000009ff052299 */ /* 0x000fe4000801160a */
[----:B------:R-:W-:Y:S01]  /*1440*/  UMOV UR7, UR23 ;  /* 0x0000001700077c82 */ /* 0x000fe20008000000 */
[----:B------:R-:W-:Y:S01]  /*1450*/  UMOV UR18, UR19 ;  /* 0x0000001300127c82 */ /* 0x000fe20008000000 */
[----:B------:R-:W-:-:S02]  /*1460*/  @UP2 USHF.R.U32.HI UR6, URZ, UR9, UR7 ;  /* 0x00000009ff062299 */ /* 0x000fc40008011607 */
[----:B------:R-:W-:Y:S02]  /*1470*/  USHF.R.U32.HI UR18, URZ, UR13, UR18 ;  /* 0x0000000dff127299 */ /* 0x000fe40008011612 */
[----:B------:R-:W-:Y:S02]  /*1480*/  USEL UR4, UR20, UR24, !UP0 ;  /* 0x0000001814047287 */ /* 0x000fe4000c000000 */
[----:B------:R-:W-:Y:S02]  /*1490*/  UIMAD UR7, UR5, UR21, URZ ;  /* 0x00000015050772a4 */ /* 0x000fe4000f8e02ff */
[----:B------:R-:W-:Y:S02]  /*14a0*/  USEL UR5, UR16, UR18, !UP1 ;  /* 0x0000001210057287 */ /* 0x000fe4000c800000 */
[----:B------:R-:W-:Y:S02]  /*14b0*/  UIMAD UR12, UR6, UR21, URZ ;  /* 0x00000015060c72a4 */ /* 0x000fe4000f8e02ff */
[----:B------:R-:W-:-:S02]  /*14c0*/  UISETP.GE.AND UP0, UPT, UR4, UR7, UPT ;  /* 0x000000070400728c */ /* 0x000fc4000bf06270 */
[----:B------:R-:W-:Y:S02]  /*14d0*/  UIMAD.WIDE.U32 UR10, UR4, UR8, URZ ;  /* 0x00000008040a72a5 */ /* 0x000fe4000f8e00ff */
[----:B------:R-:W-:Y:S02]  /*14e0*/  UISETP.GE.OR UP0, UPT, UR5, UR12, UP0 ;  /* 0x0000000c0500728c */ /* 0x000fe40008706670 */
[----:B------:R-:W-:Y:S02]  /*14f0*/  UIMAD.WIDE.U32 UR12, UR5, UR8, URZ ;  /* 0x00000008050c72a5 */ /* 0x000fe4000f8e00ff */
[----:B------:R-:W-:Y:S01]  /*1500*/  UIADD3 UR10, UPT, UPT, -UR4, URZ, URZ ;  /* 0x000000ff040a7290 */ /* 0x000fe2000fffe1ff */
[----:B------:R-:W-:Y:S01]  /*1510*/  UMOV UR8, UR11 ;  /* 0x0000000b00087c82 */ /* 0x000fe20008000000 */
[----:B------:R-:W-:Y:S02]  /*1520*/  UIADD3 UR11, UPT, UPT, -UR5, URZ, URZ ;  /* 0x000000ff050b7290 */ /* 0x000fe4000fffe1ff */
[----:B------:R-:W-:-:S03]  /*1530*/  USHF.R.U32.HI UR8, URZ, UR9, UR8 ;  /* 0x00000009ff087299 */ /* 0x000fc60008011608 */
[----:B------:R-:W-:Y:S01]  /*1540*/  @!UP0 UMOV UR7, UR13 ;  /* 0x0000000d00078c82 */ /* 0x000fe20008000000 */
[----:B------:R-:W-:Y:S02]  /*1550*/  UIMAD UR20, UR14, UR10, UR20 ;  /* 0x0000000a0e1472a4 */ /* 0x000fe4000f8e0214 */
[----:B------:R-:W-:Y:S02]  /*1560*/  USEL UR8, UR4, UR8, !UP2 ;  /* 0x0000000804087287 */ /* 0x000fe4000d000000 */
[----:B------:R-:W-:Y:S02]  /*1570*/  @!UP0 USHF.R.U32.HI UR7, URZ, UR9, UR7 ;  /* 0x00000009ff078299 */ /* 0x000fe40008011607 */
[----:B------:R-:W-:Y:S02]  /*1580*/  UIADD3 UR9, UPT, UPT, -UR8, URZ, URZ ;  /* 0x000000ff08097290 */ /* 0x000fe4000fffe1ff */
[----:B------:R-:W-:Y:S02]  /*1590*/  @!UP0 USEL UR7, UR5, UR7, !UP2 ;  /* 0x0000000705078287 */ /* 0x000fe4000d000000 */
[----:B------:R-:W-:-:S02]  /*15a0*/  UIMAD UR9, UR21, UR9, UR4 ;  /* 0x00000009150972a4 */ /* 0x000fc4000f8e0204 */
[----:B------:R-:W-:Y:S02]  /*15b0*/  @!UP0 UIADD3 UR8, UPT, UPT, UR8, -UR7, URZ ;  /* 0x8000000708088290 */ /* 0x000fe4000fffe0ff */
[----:B------:R-:W-:Y:S02]  /*15c0*/  @!UP0 UIMAD UR6, UR9, UR6, UR7 ;  /* 0x00000006090682a4 */ /* 0x000fe4000f8e0207 */
[----:B------:R-:W-:Y:S02]  /*15d0*/  @!UP0 UIMAD UR4, UR8, UR21, UR5 ;  /* 0x00000015080482a4 */ /* 0x000fe4000f8e0205 */
[----:B------:R-:W-:Y:S02]  /*15e0*/  UIMAD UR16, UR26, UR11, UR16 ;  /* 0x0000000b1a1072a4 */ /* 0x000fe4000f8e0210 */
[----:B------:R-:W-:Y:S01]  /*15f0*/  UIMAD UR20, UR4, UR14, UR20 ;  /* 0x0000000e041472a4 */ /* 0x000fe2000f8e0214 */
[----:B------:R-:W-:Y:S02]  /*1600*/  @!UP0 UMOV UR5, UR6 ;  /* 0x0000000600058c82 */ /* 0x000fe40008000000 */
[----:B------:R-:W-:-:S12]  /*1610*/  UIMAD UR16, UR5, UR26, UR16 ;  /* 0x0000001a051072a4 */ /* 0x000fd8000f8e0210 */
.L_x_18:
[----:B------:R-:W-:Y:S02]  /*1620*/  UISETP.NE.AND UP1, UPT, UR27, 0x1, UPT ;  /* 0x000000011b00788c */ /* 0x000fe4000bf25270 */
[----:B------:R-:W-:Y:S02]  /*1630*/  UISETP.NE.AND UP0, UPT, UR17, 0x2, UPT ;  /* 0x000000021100788c */ /* 0x000fe4000bf05270 */
[----:B------:R-:W-:-:S05]  /*1640*/  ULOP3.LUT UR28, UR28, 0x1c00, URZ, 0xc0, !UPT ;  /* 0x00001c001c1c7892 */ /* 0x000fca000f8ec0ff */
[----:B------:R-:W-:Y:S07]  /*1650*/  BRA.U UP1, `(.L_x_19) ;  /* 0x0000000101447547 */ /* 0x000fee000b800000 */
[----:B------:R-:W1:Y:S01]  /*1660*/  LDCU.128 UR8, c[0x0][0xb10] ;  /* 0x00016200ff0877ac */ /* 0x000e620008000c00 */
[----:B------:R-:W2:Y:S01]  /*1670*/  LDCU UR12, c[0x0][0xb0c] ;  /* 0x00016180ff0c77ac */ /* 0x000ea20008000800 */
[----:B------:R-:W3:Y:S01]  /*1680*/  LDCU UR13, c[0x0][0xb20] ;  /* 0x00016400ff0d77ac */ /* 0x000ee20008000800 */
[----:B-1----:R-:W-:Y:S02]  /*1690*/  UIMAD.WIDE.U32 UR6, UR16, UR8, URZ ;  /* 0x00000008100672a5 */ /* 0x002fe4000f8e00ff */
[----:B------:R-:W-:Y:S02]  /*16a0*/  UIMAD.WIDE.U32 UR4, UR20, UR11, URZ ;  /* 0x0000000b140472a5 */ /* 0x000fe4000f8e00ff */
[----:B--2---:R-:W-:Y:S02]  /*16b0*/  UISETP.NE.AND UP2, UPT, UR12, 0x1, UPT ;  /* 0x000000010c00788c */ /* 0x004fe4000bf45270 */
[----:B------:R-:W-:Y:S01]  /*16c0*/  UISETP.NE.AND UP1, UPT, UR10, 0x1, UPT ;  /* 0x000000010a00788c */ /* 0x000fe2000bf25270 */
[----:B------:R-:W-:-:S02]  /*16d0*/  UMOV UR6, UR7 ;  /* 0x0000000700067c82 */ /* 0x000fc40008000000 */
[----:B------:R-:W-:Y:S01]  /*16e0*/  UMOV UR4, UR5 ;  /* 0x0000000500047c82 */ /* 0x000fe20008000000 */
[----:B------:R-:W-:Y:S02]  /*16f0*/  USHF.R.U32.HI UR6, URZ, UR9, UR6 ;  /* 0x00000009ff067299 */ /* 0x000fe40008011606 */
[----:B---3--:R-:W-:Y:S02]  /*1700*/  USHF.R.U32.HI UR4, URZ, UR13, UR4 ;  /* 0x0000000dff047299 */ /* 0x008fe40008011604 */
[----:B------:R-:W-:Y:S02]  /*1710*/  USEL UR5, UR16, UR6, !UP2 ;  /* 0x0000000610057287 */ /* 0x000fe4000d000000 */
[----:B------:R-:W-:-:S04]  /*1720*/  USEL UR4, UR20, UR4, !UP1 ;  /* 0x0000000414047287 */ /* 0x000fc8000c800000 */
[----:B------:R-:W-:Y:S02]  /*1730*/  UIADD3 UR6, UPT, UPT, UR5, -UR4, URZ ;  /* 0x8000000405067290 */ /* 0x000fe4000fffe0ff */
[----:B------:R-:W-:Y:S02]  /*1740*/  UIADD3 UR4, UPT, UPT, -UR5, UR4, URZ ;  /* 0x0000000405047290 */ /* 0x000fe4000fffe1ff */
[----:B------:R-:W-:Y:S02]  /*1750*/  UIMAD UR20, UR6, UR10, UR20 ;  /* 0x0000000a061472a4 */ /* 0x000fe4000f8e0214 */
[----:B------:R-:W-:-:S12]  /*1760*/  UIMAD UR16, UR4, UR12, UR16 ;  /* 0x0000000c041072a4 */ /* 0x000fd8000f8e0210 */
.L_x_19:
[----:B------:R-:W-:Y:S05]  /*1770*/  BRA.U !UP5, `(.L_x_20) ;  /* 0x000000010d0c7547 */ /* 0x000fea000b800000 */
[----:B------:R-:W-:Y:S01]  /*1780*/  UCGABAR_WAIT ;  /* 0x0000000000007dc7 */ /* 0x000fe20008000000 */
[----:B------:R-:W-:Y:S01]  /*1790*/  CCTL.IVALL ;  /* 0x00000000ff00798f */ /* 0x000fe20002000000 */
[----:B------:R-:W-:Y:S05]  /*17a0*/  BRA `(.L_x_21) ;  /* 0x0000000000047947 */ /* 0x000fea0003800000 */
.L_x_20:
[----:B------:R-:W-:Y:S06]  /*17b0*/  BAR.SYNC.DEFER_BLOCKING 0x0 ;  /* 0x0000000000007b1d */ /* 0x000fec0000010000 */
.L_x_21:
[----:B------:R-:W-:Y:S05]  /*17c0*/  BRA.U UP0, `(.L_x_22) ;  /* 0x0000001100dc7547 */ /* 0x000fea000b800000 */
[----:B------:R-:W1:Y:S01]  /*17d0*/  LDCU UR6, c[0x0][0x38c] ;  /* 0x00007180ff0677ac */ /* 0x000e620008000800 */
[----:B------:R-:W2:Y:S01]  /*17e0*/  S2UR UR8, SR_CgaCtaId ;  /* 0x00000000000879c3 */ /* 0x000ea20000008800 */
[----:B------:R-:W-:Y:S01]  /*17f0*/  PLOP3.LUT P1, PT, PT, PT, UP3, 0x80, 0x8 ;  /* 0x000000000008781c */ /* 0x000fe20003f2f038 */
[----:B------:R-:W-:Y:S01]  /*1800*/  IMAD.MOV.U32 R12, RZ, RZ, 0x1 ;  /* 0x00000001ff0c7424 */ /* 0x000fe200078e00ff */
[----:B------:R-:W-:Y:S01]  /*1810*/  UMOV UR7, 0x400 ;  /* 0x0000040000077882 */ /* 0x000fe20000000000 */
[----:B------:R-:W-:Y:S01]  /*1820*/  UISETP.NE.AND UP1, UPT, UR17, URZ, UPT ;  /* 0x000000ff1100728c */ /* 0x000fe2000bf25270 */
[----:B------:R-:W-:Y:S02]  /*1830*/  ISETP.EQ.OR P2, PT, R0, RZ, P3 ;  /* 0x000000ff0000720c */ /* 0x000fe40001f42670 */
[----:B------:R-:W-:Y:S02]  /*1840*/  CS2R R10, SRZ ;  /* 0x00000000000a7805 */ /* 0x000fe4000001ff00 */
[----:B------:R-:W-:Y:S01]  /*1850*/  PLOP3.LUT P1, PT, P1, PT, PT, 0x8, 0x80 ;  /* 0x000000000080781c */ /* 0x000fe20000f2e170 */
[----:B------:R-:W-:Y:S01]  /*1860*/  IMAD.MOV.U32 R9, RZ, RZ, RZ ;  /* 0x000000ffff097224 */ /* 0x000fe200078e00ff */
[----:B------:R-:W3:Y:S01]  /*1870*/  LDCU UR40, c[0x0][0x370] ;  /* 0x00006e00ff2877ac */ /* 0x000ee20008000800 */
[----:B------:R-:W-:Y:S01]  /*1880*/  IMAD.MOV.U32 R8, RZ, RZ, 0x1 ;  /* 0x00000001ff087424 */ /* 0x000fe200078e00ff */
[----:B------:R-:W4:Y:S01]  /*1890*/  LDCU.64 UR26, c[0x0][0x348] ;  /* 0x00006900ff1a77ac */ /* 0x000f220008000a00 */
[----:B-1----:R-:W-:-:S02]  /*18a0*/  UIADD3 UR5, UPT, UPT, UR6, 0x7f, URZ ;  /* 0x0000007f06057890 */ /* 0x002fc4000fffe0ff */
[----:B------:R-:W-:Y:S02]  /*18b0*/  USHF.R.U32.HI UR45, URZ, 0x7, UR28 ;  /* 0x00000007ff2d7899 */ /* 0x000fe4000801161c */
[----:B------:R-:W-:Y:S02]  /*18c0*/  USHF.R.S32.HI UR4, URZ, 0x1f, UR5 ;  /* 0x0000001fff047899 */ /* 0x000fe40008011405 */
[----:B------:R-:W-:Y:S02]  /*18d0*/  UIADD3 UR46, UPT, UPT, UR6, 0xfe, URZ ;  /* 0x000000fe062e7890 */ /* 0x000fe4000fffe0ff */
[----:B------:R-:W-:Y:S02]  /*18e0*/  ULEA.HI UR4, UR4, UR5, URZ, 0x7 ;  /* 0x0000000504047291 */ /* 0x000fe4000f8f38ff */
[----:B--2---:R-:W-:Y:S02]  /*18f0*/  ULEA UR7, UR8, UR7, 0x18 ;  /* 0x0000000708077291 */ /* 0x004fe4000f8ec0ff */
[----:B------:R-:W-:-:S02]  /*1900*/  USHF.R.S32.HI UR43, URZ, 0x7, UR4 ;  /* 0x00000007ff2b7899 */ /* 0x000fc40008011404 */
[----:B------:R-:W-:Y:S02]  /*1910*/  UIADD3 UR4, UPT, UPT, UR6, -0x1, URZ ;  /* 0xffffffff06047890 */ /* 0x000fe4000fffe0ff */
[----:B------:R-:W-:Y:S02]  /*1920*/  UISETP.LT.U32.AND UP0, UPT, UR43, 0x5, UPT ;  /* 0x000000052b00788c */ /* 0x000fe4000bf01070 */
[----:B------:R-:W-:Y:S02]  /*1930*/  UISETP.GE.U32.AND UP2, UPT, UR4, -0xff, UPT ;  /* 0xffffff010400788c */ /* 0x000fe4000bf46070 */
[----:B------:R-:W-:Y:S01]  /*1940*/  USEL UR41, UR43, 0x5, UP0 ;  /* 0x000000052b297887 */ /* 0x000fe20008000000 */
[----:B------:R-:W1:Y:S03]  /*1950*/  LDCU UR39, c[0x0][0x374] ;  /* 0x00006e80ff2777ac */ /* 0x000e660008000800 */
[----:B------:R-:W-:-:S02]  /*1960*/  UIADD3 UR21, UPT, UPT, UR41, -0x1, URZ ;  /* 0xffffffff29157890 */ /* 0x000fc4000fffe0ff */
[----:B------:R-:W-:-:S03]  /*1970*/  USEL UR24, UR48, 0x2, UP1 ;  /* 0x0000000230187887 */ /* 0x000fc60008800000 */
[----:B------:R-:W-:Y:S02]  /*1980*/  @UP2 UIADD3 UR21, UPT, UPT, UR41, URZ, URZ ;  /* 0x000000ff29152290 */ /* 0x000fe4000fffe0ff */
[----:B------:R-:W-:Y:S02]  /*1990*/  UIADD3 UR29, UPT, UPT, UR7, 0x6400, UR28 ;  /* 0x00006400071d7890 */ /* 0x000fe4000fffe01c */
[----:B------:R-:W-:Y:S02]  /*19a0*/  UIADD3 UR44, UPT, UPT, UR43, -UR41, URZ ;  /* 0x800000292b2c7290 */ /* 0x000fe4000fffe0ff */
[----:B------:R-:W-:Y:S01]  /*19b0*/  UIADD3 UR21, UPT, UPT, UR21, 0x1, URZ ;  /* 0x0000000115157890 */ /* 0x000fe2000fffe0ff */
[----:B---34-:R-:W-:-:S11]  /*19c0*/  UMOV UR5, URZ ;  /* 0x000000ff00057c82 */ /* 0x018fd60008000000 */
.L_x_42:
[----:B------:R-:W2:Y:S02]  /*19d0*/  S2UR UR4, SR_CgaCtaId ;  /* 0x00000000000479c3 */ /* 0x000ea40000008800 */
[----:B--2---:R-:W-:-:S09]  /*19e0*/  UISETP.NE.AND UP0, UPT, UR4, URZ, UPT ;  /* 0x000000ff0400728c */ /* 0x004fd2000bf05270 */
[----:B-1----:R-:W-:Y:S05]  /*19f0*/  BRA.U UP0, `(.L_x_23) ;  /* 0x0000000100287547 */ /* 0x002fea000b800000 */
[----:B------:R-:W-:Y:S02]  /*1a00*/  LEA R0, R9, UR7, 0x3 ;  /* 0x0000000709007c11 */ /* 0x000fe4000f8e18ff */
[----:B------:R-:W-:-:S04]  /*1a10*/  SHF.L.U32 R3, R8, 0x1f, RZ ;  /* 0x0000001f08037819 */ /* 0x000fc800000006ff */
[----:B------:R-:W2:Y:S02]  /*1a20*/  SYNCS.PHASECHK.TRANS64.TRYWAIT P0, [R0+URZ+0x110], R3 ;  /* 0x00011003000075a7 */ /* 0x000ea400080011ff */
[----:B--2---:R-:W-:Y:S05]  /*1a30*/  @!P0 BRA `(.L_x_24) ;  /* 0x0000007c00b08947 */ /* 0x004fea0003800000 */
.L_x_133:
[----:B------:R3:W-:Y:S01]  /*1a40*/  SYNCS.ARRIVE.TRANS64.A1T0 RZ, [R0+URZ+0x100], RZ ;  /* 0x000100ff00ff79a7 */ /* 0x0007e200081000ff */
[----:B------:R-:W-:-:S05]  /*1a50*/  VIADD R9, R9, 0x1 ;  /* 0x0000000109097836 */ /* 0x000fca0000000000 */
[----:B------:R-:W-:-:S04]  /*1a60*/  ISETP.NE.AND P0, PT, R9, 0x2, PT ;  /* 0x000000020900780c */ /* 0x000fc80003f05270 */
[----:B--2---:R-:W-:Y:S02]  /*1a70*/  SEL R3, RZ, 0x1, P0 ;  /* 0x00000001ff037807 */ /* 0x004fe40000000000 */
[----:B------:R-:W-:Y:S02]  /*1a80*/  SEL R9, R9, RZ, P0 ;  /* 0x000000ff09097207 */ /* 0x000fe40000000000 */
[----:B------:R-:W-:-:S07]  /*1a90*/  LOP3.LUT R8, R8, R3, RZ, 0x3c, !PT ;  /* 0x0000000308087212 */ /* 0x000fce00078e3cff */
.L_x_23:
[----:B------:R-:W-:Y:S01]  /*1aa0*/  ULEA UR4, UR5, UR7, 0x3 ;  /* 0x0000000705047291 */ /* 0x000fe2000f8e18ff */
[----:B---3--:R-:W-:Y:S01]  /*1ab0*/  SHF.L.U32 R0, R12, 0x1f, RZ ;  /* 0x0000001f0c007819 */ /* 0x008fe200000006ff */
[----:B------:R-:W-:Y:S02]  /*1ac0*/  UISETP.GE.U32.AND UP0, UPT, UR46, 0xff, UPT ;  /* 0x000000ff2e00788c */ /* 0x000fe4000bf06070 */
[----:B------:R-:W-:Y:S02]  /*1ad0*/  USHF.L.U32 UR11, UR20, 0x8, URZ ;  /* 0x00000008140b7899 */ /* 0x000fe400080006ff */
[----:B------:R-:W-:Y:S01]  /*1ae0*/  ULEA UR35, UR16, UR45, 0x6 ;  /* 0x0000002d10237291 */ /* 0x000fe2000f8e30ff */
[----:B------:R-:W-:Y:S02]  /*1af0*/  UMOV UR13, URZ ;  /* 0x000000ff000d7c82 */ /* 0x000fe40008000000 */
[----:B------:R2:W3:Y:S02]  /*1b00*/  SYNCS.PHASECHK.TRANS64.TRYWAIT P0, [UR4+0x28], R0 ;  /* 0x00002800ff0075a7 */ /* 0x0004e40008001104 */
[----:B------:R-:W-:Y:S07]  /*1b10*/  BRA.U !UP0, `(.L_x_25) ;  /* 0x0000000108bc7547 */ /* 0x000fee000b800000 */
[----:B------:R-:W-:Y:S01]  /*1b20*/  UMOV UR6, URZ ;  /* 0x000000ff00067c82 */ /* 0x000fe20008000000 */
[----:B------:R-:W-:-:S05]  /*1b30*/  UMOV UR4, UR5 ;  /* 0x0000000500047c82 */ /* 0x000fca0008000000 */
.L_x_31:
[----:B------:R-:W-:Y:S01]  /*1b40*/  ULEA UR33, UR4, UR7, 0x3 ;  /* 0x0000000704217291 */ /* 0x000fe2000f8e18ff */
[----:B---3--:R-:W-:Y:S01]  /*1b50*/  @!P3 MOV R2, 0xa000 ;  /* 0x0000a0000002b802 */ /* 0x008fe20000000f00 */
[----:B-1-3--:R-:W-:Y:S10]  /*1b60*/  @P0 BRA `(.L_x_26) ;  /* 0x00000000000c0947 */ /* 0x00aff40003800000 */
[----:B------:R-:W-:-:S04]  /*1b70*/  SHF.L.U32 R3, R12, 0x1f, RZ ;  /* 0x0000001f0c037819 */ /* 0x000fc800000006ff */
[----:B------:R-:W3:Y:S02]  /*1b80*/  SYNCS.PHASECHK.TRANS64.TRYWAIT P0, [UR33+0x28], R3 ;  /* 0x00002803ff0075a7 */ /* 0x000ee40008001121 */
[----:B---3--:R-:W-:Y:S05]  /*1b90*/  @!P0 BRA `(.L_x_27) ;  /* 0x0000007c006c8947 */ /* 0x008fea0003800000 */
.L_x_26:
[----:B------:R3:W-:Y:S01]  /*1ba0*/  @!P3 SYNCS.ARRIVE.TRANS64 RZ, [UR33], R2 ;  /* 0x00000002ffffb9a7 */ /* 0x0007e20008000021 */
[----:B------:R-:W-:-:S04]  /*1bb0*/  ULOP3.LUT UR5, UR24, 0x2, URZ, 0xfc, !UPT ;  /* 0x0000000218057892 */ /* 0x000fc8000f8efcff */
[----:B------:R-:W-:-:S09]  /*1bc0*/  UISETP.NE.AND UP0, UPT, UR5, 0x2, UPT ;  /* 0x000000020500788c */ /* 0x000fd2000bf05270 */
[----:B------:R-:W-:Y:S05]  /*1bd0*/  BRA.U UP0, `(.L_x_28) ;  /* 0x0000000100047547 */ /* 0x000fea000b800000 */
[----:B-1----:R-:W-:Y:S05]  /*1be0*/  BPT.TRAP 0x1 ;  /* 0x000000040000795c */ /* 0x002fea0000300000 */
.L_x_28:
[----:B------:R-:W-:Y:S04]  /*1bf0*/  BSSY.RECONVERGENT B0, `(.L_x_29) ;  /* 0x0000003000007945 */ /* 0x000fe80003800200 */
[----:B------:R-:W-:Y:S05]  /*1c00*/  @P2 BRA `(.L_x_30) ;  /* 0x0000000000042947 */ /* 0x000fea0003800000 */
[----:B-1----:R-:W-:Y:S05]  /*1c10*/  BPT.TRAP 0x1 ;  /* 0x000000040000795c */ /* 0x002fea0000300000 */
.L_x_30:
[----:B-1----:R-:W-:Y:S05]  /*1c20*/  BSYNC.RECONVERGENT B0 ;  /* 0x0000000000007941 */ /* 0x002fea0003800200 */
.L_x_29:
[----:B------:R-:W-:Y:S02]  /*1c30*/  UIADD3 UR5, UPT, UPT, UR4, 0x1, URZ ;  /* 0x0000000104057890 */ /* 0x000fe4000fffe0ff */
[----:B------:R-:W-:Y:S02]  /*1c40*/  ULEA UR32, UR4, UR28, 0xd ;  /* 0x0000001c04207291 */ /* 0x000fe4000f8e68ff */
[----:B------:R-:W-:Y:S02]  /*1c50*/  UISETP.NE.AND UP0, UPT, UR5, 0x5, UPT ;  /* 0x000000050500788c */ /* 0x000fe4000bf05270 */
[----:B------:R-:W-:Y:S02]  /*1c60*/  UIADD3 UR16, UP1, UPT, UR26, 0x80, URZ ;  /* 0x000000801a107890 */ /* 0x000fe4000ff3e0ff */
[----:B------:R-:W-:Y:S02]  /*1c70*/  USEL UR9, URZ, 0x1, UP0 ;  /* 0x00000001ff097887 */ /* 0x000fe40008000000 */
[----:B------:R-:W-:-:S02]  /*1c80*/  USEL UR5, UR5, URZ, UP0 ;  /* 0x000000ff05057287 */ /* 0x000fc40008000000 */
[----:B------:R-:W-:Y:S02]  /*1c90*/  UIADD3 UR14, UP0, UPT, UR26, 0x180, URZ ;  /* 0x000001801a0e7890 */ /* 0x000fe4000ff1e0ff */
[----:B------:R-:W-:Y:S01]  /*1ca0*/  ULEA UR8, UR5, UR7, 0x3 ;  /* 0x0000000705087291 */ /* 0x000fe2000f8e18ff */
[----:B------:R-:W-:Y:S01]  /*1cb0*/  LOP3.LUT R12, R12, UR9, RZ, 0x3c, !PT ;  /* 0x000000090c0c7c12 */ /* 0x000fe2000f8e3cff */
[----:B------:R-:W-:Y:S02]  /*1cc0*/  USHF.L.U32 UR34, UR6, 0x7, URZ ;  /* 0x0000000706227899 */ /* 0x000fe400080006ff */
[----:B------:R-:W-:Y:S01]  /*1cd0*/  UIADD3.X UR17, UPT, UPT, URZ, UR27, URZ, UP1, !UPT ;  /* 0x0000001bff117290 */ /* 0x000fe20008ffe4ff */
[----:B--2---:R-:W-:Y:S01]  /*1ce0*/  SHF.L.U32 R0, R12, 0x1f, RZ ;  /* 0x0000001f0c007819 */ /* 0x004fe200000006ff */
[----:B------:R-:W-:Y:S02]  /*1cf0*/  UIADD3 UR32, UPT, UPT, UR7, 0x6400, UR32 ;  /* 0x0000640007207890 */ /* 0x000fe4000fffe020 */
[----:B------:R-:W-:Y:S01]  /*1d00*/  UIADD3.X UR15, UPT, UPT, URZ, UR27, URZ, UP0, !UPT ;  /* 0x0000001bff0f7290 */ /* 0x000fe200087fe4ff */
[----:B------:R4:W1:Y:S01]  /*1d10*/  SYNCS.PHASECHK.TRANS64.TRYWAIT P0, [UR8+0x28], R0 ;  /* 0x00002800ff0075a7 */ /* 0x0008620008001108 */
[----:B------:R-:W-:Y:S01]  /*1d20*/  ULEA UR8, UR4, UR7, 0xf ;  /* 0x0000000704087291 */ /* 0x000fe2000f8e78ff */
[----:B------:R-:W-:Y:S01]  /*1d30*/  UMOV UR13, 0xff0000 ;  /* 0x00ff0000000d7882 */ /* 0x000fe20000000000 */
[----:B------:R-:W-:-:S02]  /*1d40*/  UMOV UR18, 0x0 ;  /* 0x0000000000127882 */ /* 0x000fc40000000000 */
[----:B------:R-:W-:Y:S01]  /*1d50*/  UIADD3 UR8, UPT, UPT, UR8, 0x10400, URZ ;  /* 0x0001040008087890 */ /* 0x000fe2000fffe0ff */
[----:B------:R-:W-:Y:S01]  /*1d60*/  UMOV UR19, 0x10000000 ;  /* 0x1000000000137882 */ /* 0x000fe20000000000 */
[----:B------:R-:W-:Y:S01]  /*1d70*/  UMOV UR12, UR36 ;  /* 0x00000024000c7c82 */ /* 0x000fe20008000000 */
[----:B------:R-:W-:Y:S01]  /*1d80*/  UMOV UR9, UR33 ;  /* 0x0000002100097c82 */ /* 0x000fe20008000000 */
[----:B------:R-:W-:Y:S01]  /*1d90*/  UMOV UR10, UR34 ;  /* 0x00000022000a7c82 */ /* 0x000fe20008000000 */
[----:B------:R2:W-:Y:S01]  /*1da0*/  UTMALDG.3D.MULTICAST [UR32], [UR16], UR13, desc[UR18] ;  /* 0x00001220100073b4 */ /* 0x0005e2000801180d */
[----:B------:R-:W-:Y:S01]  /*1db0*/  UIADD3 UR6, UPT, UPT, UR6, 0x1, URZ ;  /* 0x0000000106067890 */ /* 0x000fe2000fffe0ff */
[----:B------:R-:W-:-:S03]  /*1dc0*/  UMOV UR4, UR5 ;  /* 0x0000000500047c82 */ /* 0x000fc60008000000 */
[----:B------:R-:W-:Y:S01]  /*1dd0*/  UISETP.NE.AND UP0, UPT, UR6, UR21, UPT ;  /* 0x000000150600728c */ /* 0x000fe2000bf05270 */
[----:B------:R4:W-:Y:S01]  /*1de0*/  UTMALDG.3D [UR8], [UR14], desc[UR18] ;  /* 0x000012080e0075b4 */ /* 0x0009e20008011000 */
[----:B--2---:R-:W-:-:S07]  /*1df0*/  UMOV UR13, UR21 ;  /* 0x00000015000d7c82 */ /* 0x004fce0008000000 */
[----:B----4-:R-:W-:Y:S05]  /*1e00*/  BRA.U UP0, `(.L_x_31) ;  /* 0xfffffffd004c7547 */ /* 0x010fea000b83ffff */
.L_x_25:
[----:B------:R-:W-:Y:S01]  /*1e10*/  ULEA UR4, UR5, UR7, 0x3 ;  /* 0x0000000705047291 */ /* 0x000fe2000f8e18ff */
[----:B--2---:R-:W-:Y:S01]  /*1e20*/  SHF.L.U32 R0, R12, 0x1f, RZ ;  /* 0x0000001f0c007819 */ /* 0x004fe200000006ff */
[----:B------:R-:W-:Y:S01]  /*1e30*/  @!P1 SYNCS.ARRIVE.TRANS64.A1T0 RZ, [UR7+0x98], RZ ;  /* 0x000098ffffff99a7 */ /* 0x000fe20008100007 */
[----:B------:R-:W-:-:S06]  /*1e40*/  UISETP.GT.AND UP0, UPT, UR43, UR41, UPT ;  /* 0x000000292b00728c */ /* 0x000fcc000bf04270 */
[----:B-1-3--:R1:W2:Y:S03]  /*1e50*/  SYNCS.PHASECHK.TRANS64.TRYWAIT P0, [UR4+0x28], R0 ;  /* 0x00002800ff0075a7 */ /* 0x00a2a60008001104 */
[----:B------:R-:W-:Y:S05]  /*1e60*/  BRA.U !UP0, `(.L_x_32) ;  /* 0x0000000108bc7547 */ /* 0x000fea000b800000 */
[----:B------:R-:W-:Y:S01]  /*1e70*/  UIADD3 UR25, UPT, UPT, UR44, UR13, URZ ;  /* 0x0000000d2c197290 */ /* 0x000fe2000fffe0ff */
[----:B------:R-:W-:-:S11]  /*1e80*/  UMOV UR4, UR5 ;  /* 0x0000000500047c82 */ /* 0x000fd60008000000 */
.L_x_38:
[----:B------:R-:W-:Y:S01]  /*1e90*/  ULEA UR17, UR4, UR7, 0x3 ;  /* 0x0000000704117291 */ /* 0x000fe2000f8e18ff */
[----:B--2---:R-:W-:Y:S01]  /*1ea0*/  @!P3 MOV R2, 0xa000 ;  /* 0x0000a0000002b802 */ /* 0x004fe20000000f00 */
[----:B--2-4-:R-:W-:Y:S10]  /*1eb0*/  @P0 BRA `(.L_x_33) ;  /* 0x00000000000c0947 */ /* 0x014ff40003800000 */
[----:B------:R-:W-:-:S04]  /*1ec0*/  SHF.L.U32 R3, R12, 0x1f, RZ ;  /* 0x0000001f0c037819 */ /* 0x000fc800000006ff */
[----:B------:R-:W2:Y:S02]  /*1ed0*/  SYNCS.PHASECHK.TRANS64.TRYWAIT P0, [UR17+0x28], R3 ;  /* 0x00002803ff0075a7 */ /* 0x000ea40008001111 */
[----:B--2---:R-:W-:Y:S05]  /*1ee0*/  @!P0 BRA `(.L_x_34) ;  /* 0x0000007800b08947 */ /* 0x004fea0003800000 */
.L_x_33:
[----:B------:R2:W-:Y:S01]  /*1ef0*/  @!P3 SYNCS.ARRIVE.TRANS64 RZ, [UR17], R2 ;  /* 0x00000002ffffb9a7 */ /* 0x0005e20008000011 */
[----:B------:R-:W-:-:S04]  /*1f00*/  ULOP3.LUT UR5, UR24, 0x2, URZ, 0xfc, !UPT ;  /* 0x0000000218057892 */ /* 0x000fc8000f8efcff */
[----:B------:R-:W-:-:S09]  /*1f10*/  UISETP.NE.AND UP0, UPT, UR5, 0x2, UPT ;  /* 0x000000020500788c */ /* 0x000fd2000bf05270 */
[----:B------:R-:W-:Y:S05]  /*1f20*/  BRA.U UP0, `(.L_x_35) ;  /* 0x0000000100047547 */ /* 0x000fea000b800000 */
[----:B------:R-:W-:Y:S05]  /*1f30*/  BPT.TRAP 0x1 ;  /* 0x000000040000795c */ /* 0x000fea0000300000 */
.L_x_35:
[----:B------:R-:W-:Y:S04]  /*1f40*/  BSSY.RECONVERGENT B0, `(.L_x_36) ;  /* 0x0000003000007945 */ /* 0x000fe80003800200 */
[----:B------:R-:W-:Y:S05]  /*1f50*/  @P2 BRA `(.L_x_37) ;  /* 0x0000000000042947 */ /* 0x000fea0003800000 */
[----:B------:R-:W-:Y:S05]  /*1f60*/  BPT.TRAP 0x1 ;  /* 0x000000040000795c */ /* 0x000fea0000300000 */
.L_x_37:
[----:B------:R-:W-:Y:S05]  /*1f70*/  BSYNC.RECONVERGENT B0 ;  /* 0x0000000000007941 */ /* 0x000fea0003800200 */
.L_x_36:
[----:B------:R-:W-:Y:S02]  /*1f80*/  UIADD3 UR5, UPT, UPT, UR4, 0x1, URZ ;  /* 0x0000000104057890 */ /* 0x000fe4000fffe0ff */
[----:B------:R-:W-:Y:S02]  /*1f90*/  UIADD3 UR14, UP1, UPT, UR26, 0x80, URZ ;  /* 0x000000801a0e7890 */ /* 0x000fe4000ff3e0ff */
[----:B------:R-:W-:Y:S02]  /*1fa0*/  UISETP.NE.AND UP0, UPT, UR5, 0x5, UPT ;  /* 0x000000050500788c */ /* 0x000fe4000bf05270 */
[----:B------:R-:W-:Y:S02]  /*1fb0*/  USHF.L.U32 UR18, UR13, 0x7, URZ ;  /* 0x000000070d127899 */ /* 0x000fe400080006ff */
[----:B------:R-:W-:Y:S02]  /*1fc0*/  USEL UR8, URZ, 0x1, UP0 ;  /* 0x00000001ff087887 */ /* 0x000fe40008000000 */
[----:B------:R-:W-:-:S02]  /*1fd0*/  USEL UR5, UR5, URZ, UP0 ;  /* 0x000000ff05057287 */ /* 0x000fc40008000000 */
[----:B------:R-:W-:Y:S02]  /*1fe0*/  UIADD3 UR22, UP0, UPT, UR26, 0x180, URZ ;  /* 0x000001801a167890 */ /* 0x000fe4000ff1e0ff */
[----:B------:R-:W-:Y:S01]  /*1ff0*/  LOP3.LUT R12, R12, UR8, RZ, 0x3c, !PT ;  /* 0x000000080c0c7c12 */ /* 0x000fe2000f8e3cff */
[----:B------:R-:W-:Y:S02]  /*2000*/  ULEA UR6, UR5, UR7, 0x3 ;  /* 0x0000000705067291 */ /* 0x000fe4000f8e18ff */
[----:B------:R-:W-:Y:S01]  /*2010*/  ULEA UR8, UR4, UR7, 0xf ;  /* 0x0000000704087291 */ /* 0x000fe2000f8e78ff */
[----:B-1----:R-:W-:Y:S01]  /*2020*/  SHF.L.U32 R0, R12, 0x1f, RZ ;  /* 0x0000001f0c007819 */ /* 0x002fe200000006ff */
[----:B------:R-:W-:Y:S02]  /*2030*/  ULEA UR16, UR4, UR29, 0xd ;  /* 0x0000001d04107291 */ /* 0x000fe4000f8e68ff */
[----:B------:R-:W-:Y:S02]  /*2040*/  UIADD3.X UR15, UPT, UPT, URZ, UR27, URZ, UP1, !UPT ;  /* 0x0000001bff0f7290 */ /* 0x000fe40008ffe4ff */
[----:B------:R-:W-:Y:S01]  /*2050*/  UIADD3 UR8, UPT, UPT, UR8, 0x10400, URZ ;  /* 0x0001040008087890 */ /* 0x000fe2000fffe0ff */
[----:B------:R3:W4:Y:S01]  /*2060*/  SYNCS.PHASECHK.TRANS64.TRYWAIT P0, [UR6+0x28], R0 ;  /* 0x00002800ff0075a7 */ /* 0x0007220008001106 */
[----:B------:R-:W-:Y:S01]  /*2070*/  UIADD3.X UR23, UPT, UPT, URZ, UR27, URZ, UP0, !UPT ;  /* 0x0000001bff177290 */ /* 0x000fe200087fe4ff */
[----:B------:R-:W-:Y:S01]  /*2080*/  UMOV UR6, 0xff0000 ;  /* 0x00ff000000067882 */ /* 0x000fe20000000000 */
[----:B------:R-:W-:Y:S01]  /*2090*/  UMOV UR30, 0x0 ;  /* 0x00000000001e7882 */ /* 0x000fe20000000000 */
[----:B------:R-:W-:Y:S01]  /*20a0*/  UMOV UR31, 0x10000000 ;  /* 0x10000000001f7882 */ /* 0x000fe20000000000 */
[----:B------:R-:W-:Y:S01]  /*20b0*/  UMOV UR19, UR35 ;  /* 0x0000002300137c82 */ /* 0x000fe20008000000 */
[----:B------:R-:W-:Y:S01]  /*20c0*/  UMOV UR20, UR36 ;  /* 0x0000002400147c82 */ /* 0x000fe20008000000 */
[----:B------:R-:W-:Y:S01]  /*20d0*/  UMOV UR12, UR36 ;  /* 0x00000024000c7c82 */ /* 0x000fe20008000000 */
[----:B------:R-:W-:Y:S01]  /*20e0*/  UMOV UR9, UR17 ;  /* 0x0000001100097c82 */ /* 0x000fe20008000000 */
[----:B------:R-:W-:Y:S01]  /*20f0*/  UMOV UR10, UR18 ;  /* 0x00000012000a7c82 */ /* 0x000fe20008000000 */
[----:B------:R3:W-:Y:S01]  /*2100*/  UTMALDG.3D.MULTICAST [UR16], [UR14], UR6, desc[UR30] ;  /* 0x00001e100e0073b4 */ /* 0x0007e20008011806 */
[----:B------:R-:W-:Y:S01]  /*2110*/  UIADD3 UR13, UPT, UPT, UR13, 0x1, URZ ;  /* 0x000000010d0d7890 */ /* 0x000fe2000fffe0ff */
[----:B------:R-:W-:-:S03]  /*2120*/  UMOV UR4, UR5 ;  /* 0x0000000500047c82 */ /* 0x000fc60008000000 */
[----:B------:R-:W-:Y:S01]  /*2130*/  UISETP.NE.AND UP0, UPT, UR13, UR25, UPT ;  /* 0x000000190d00728c */ /* 0x000fe2000bf05270 */
[----:B------:R3:W-:Y:S08]  /*2140*/  UTMALDG.3D [UR8], [UR22], desc[UR30] ;  /* 0x00001e08160075b4 */ /* 0x0007f00008011000 */
[----:B---3--:R-:W-:Y:S05]  /*2150*/  BRA.U UP0, `(.L_x_38) ;  /* 0xfffffffd004c7547 */ /* 0x008fea000b83ffff */
.L_x_32:
[C---:B------:R-:W-:Y:S01]  /*2160*/  LEA R3, R11.reuse, UR7, 0x3 ;  /* 0x000000070b037c11 */ /* 0x040fe2000f8e18ff */
[----:B------:R-:W-:Y:S01]  /*2170*/  NOP ;  /* 0x0000000000007918 */ /* 0x000fe20000000000 */
[----:B-1----:R-:W-:Y:S02]  /*2180*/  SHF.L.U32 R0, R10, 0x1f, RZ ;  /* 0x0000001f0a007819 */ /* 0x002fe400000006ff */
[----:B------:R-:W-:Y:S02]  /*2190*/  LEA R5, R11, UR7, 0x4 ;  /* 0x000000070b057c11 */ /* 0x000fe4000f8e20ff */
[----:B--2-4-:R-:W1:Y:S02]  /*21a0*/  SYNCS.PHASECHK.TRANS64.TRYWAIT P0, [R3+URZ+0xa0], R0 ;  /* 0x0000a000030075a7 */ /* 0x014e6400080011ff */
[----:B-1----:R-:W-:Y:S05]  /*21b0*/  @!P0 BRA `(.L_x_39) ;  /* 0x0000007800148947 */ /* 0x002fea0003800000 */
.L_x_136:
[----:B------:R-:W2:Y:S01]  /*21c0*/  LDS.128 R4, [R5+0x130] ;  /* 0x0001300005047984 */ /* 0x000ea20000000c00 */
[----:B------:R-:W-:Y:S01]  /*21d0*/  UISETP.GE.AND UP0, UPT, UR42, 0x1, UPT ;  /* 0x000000012a00788c */ /* 0x000fe2000bf06270 */
[----:B------:R-:W-:Y:S01]  /*21e0*/  @!PT LDS RZ, [RZ] ;  /* 0x00000000fffff984 */ /* 0x000fe20000000800 */
[----:B------:R-:W-:Y:S01]  /*21f0*/  @!PT LDS RZ, [RZ] ;  /* 0x00000000fffff984 */ /* 0x000fe20000000800 */
[----:B------:R-:W-:Y:S01]  /*2200*/  @!PT LDS RZ, [RZ] ;  /* 0x00000000fffff984 */ /* 0x000fe20000000800 */
[----:B------:R-:W-:Y:S01]  /*2210*/  @!PT LDS RZ, [RZ] ;  /* 0x00000000fffff984 */ /* 0x000fe20000000800 */
[----:B------:R3:W-:Y:S06]  /*2220*/  MEMBAR.ALL.CTA ;  /* 0x0000000000007992 */ /* 0x0007ec0000008000 */
[----:B---3--:R-:W3:Y:S01]  /*2230*/  FENCE.VIEW.ASYNC.S ;  /* 0x00000000000073c6 */ /* 0x008ee20000000000 */
[----:B--2---:R-:W-:-:S13]  /*2240*/  LOP3.LUT P0, RZ, R6, 0x1, RZ, 0xc0, !PT ;  /* 0x0000000106ff7812 */ /* 0x004fda000780c0ff */
[----:B---3--:R-:W-:Y:S01]  /*2250*/  VOTEU.ANY UP1, P0 ;  /* 0x0000000000ff7886 */ /* 0x008fe20000020100 */
[----:B------:R-:W-:-:S13]  /*2260*/  PLOP3.LUT P0, PT, PT, PT, UP1, 0x80, 0x8 ;  /* 0x000000000008781c */ /* 0x000fda0003f0f018 */
[----:B-1----:R-:W-:Y:S02]  /*2270*/  @P0 LOP3.LUT R0, R5, 0xffff, RZ, 0xc0, !PT ;  /* 0x0000ffff05000812 */ /* 0x002fe400078ec0ff */
[----:B------:R-:W-:Y:S02]  /*2280*/  @P0 MOV R2, R4 ;  /* 0x0000000400020202 */ /* 0x000fe40000000f00 */
[----:B------:R-:W-:Y:S01]  /*2290*/  @P0 R2UR UR6, R0 ;  /* 0x00000000000602ca */ /* 0x000fe200000e0000 */
[----:B------:R-:W-:Y:S01]  /*22a0*/  VIADD R0, R3, 0xb0 ;  /* 0x000000b003007836 */ /* 0x000fe20000000000 */
[----:B------:R-:W-:Y:S02]  /*22b0*/  @P0 SHF.R.U32.HI R4, RZ, 0x10, R5 ;  /* 0x00000010ff040819 */ /* 0x000fe40000011605 */
[----:B------:R-:W-:Y:S02]  /*22c0*/  @P0 R2UR UR8, R2 ;  /* 0x00000000020802ca */ /* 0x000fe400000e0000 */
[----:B------:R-:W-:-:S02]  /*22d0*/  PRMT R0, RZ, 0x654, R0 ;  /* 0x00000654ff007816 */ /* 0x000fc40000000000 */
[----:B------:R-:W-:Y:S02]  /*22e0*/  @P0 R2UR UR4, R4 ;  /* 0x00000000040402ca */ /* 0x000fe400000e0000 */
[----:B------:R1:W-:Y:S03]  /*22f0*/  SYNCS.ARRIVE.TRANS64.RED.A1T0 RZ, [R0+URZ], RZ ;  /* 0x000000ff00ff79a7 */ /* 0x0003e600081004ff */
[----:B------:R-:W-:-:S04]  /*2300*/  @UP1 UMOV UR37, UR6 ;  /* 0x0000000600251c82 */ /* 0x000fc80008000000 */
[----:B------:R-:W-:-:S04]  /*2310*/  @UP1 UMOV UR38, UR8 ;  /* 0x0000000800261c82 */ /* 0x000fc80008000000 */
[----:B------:R-:W-:Y:S01]  /*2320*/  @UP1 UMOV UR36, UR4 ;  /* 0x0000000400241c82 */ /* 0x000fe20008000000 */
[----:B------:R-:W-:Y:S05]  /*2330*/  BRA.U !UP0, `(.L_x_40) ;  /* 0x0000000108d47547 */ /* 0x000fea000b800000 */
[----:B------:R-:W2:Y:S01]  /*2340*/  LDCU.128 UR12, c[0x0][0xb10] ;  /* 0x00016200ff0c77ac */ /* 0x000ea20008000c00 */
[----:B------:R-:W3:Y:S01]  /*2350*/  LDCU UR25, c[0x0][0xb20] ;  /* 0x00016400ff1977ac */ /* 0x000ee20008000800 */
[----:B------:R-:W4:Y:S01]  /*2360*/  LDCU UR20, c[0x0][0xb0c] ;  /* 0x00016180ff1477ac */ /* 0x000f220008000800 */
[----:B------:R-:W1:Y:S01]  /*2370*/  LDCU.64 UR10, c[0x0][0xb28] ;  /* 0x00016500ff0a77ac */ /* 0x000e620008000a00 */
[----:B------:R-:W-:Y:S02]  /*2380*/  UISETP.NE.AND UP3, UPT, UR42, 0x1, UPT ;  /* 0x000000012a00788c */ /* 0x000fe4000bf65270 */
[----:B--2---:R-:W-:Y:S02]  /*2390*/  UIMAD.WIDE.U32 UR16, UR39, UR15, URZ ;  /* 0x0000000f271072a5 */ /* 0x004fe4000f8e00ff */
[----:B------:R-:W-:Y:S02]  /*23a0*/  UIMAD.WIDE.U32 UR8, UR40, UR12, URZ ;  /* 0x0000000c280872a5 */ /* 0x000fe4000f8e00ff */
[----:B------:R-:W-:-:S02]  /*23b0*/  UISETP.NE.AND UP0, UPT, UR14, 0x1, UPT ;  /* 0x000000010e00788c */ /* 0x000fc4000bf05270 */
[----:B------:R-:W-:Y:S01]  /*23c0*/  UIMAD.WIDE.U32 UR22, UR37, UR15, URZ ;  /* 0x0000000f251672a5 */ /* 0x000fe2000f8e00ff */
[----:B------:R-:W-:Y:S02]  /*23d0*/  UMOV UR16, UR17 ;  /* 0x0000001100107c82 */ /* 0x000fe40008000000 */
[----:B------:R-:W-:Y:S01]  /*23e0*/  UMOV UR8, UR9 ;  /* 0x0000000900087c82 */ /* 0x000fe20008000000 */
[----:B---3--:R-:W-:Y:S02]  /*23f0*/  USHF.R.U32.HI UR16, URZ, UR25, UR16 ;  /* 0x00000019ff107299 */ /* 0x008fe40008011610 */
[----:B----4-:R-:W-:Y:S02]  /*2400*/  UISETP.NE.AND UP2, UPT, UR20, 0x1, UPT ;  /* 0x000000011400788c */ /* 0x010fe4000bf45270 */
[----:B------:R-:W-:Y:S02]  /*2410*/  USHF.R.U32.HI UR8, URZ, UR13, UR8 ;  /* 0x0000000dff087299 */ /* 0x000fe40008011608 */
[----:B------:R-:W-:-:S02]  /*2420*/  USEL UR6, UR39, UR16, !UP0 ;  /* 0x0000001027067287 */ /* 0x000fc4000c000000 */
[----:B------:R-:W-:Y:S02]  /*2430*/  USEL UR8, UR40, UR8, !UP2 ;  /* 0x0000000828087287 */ /* 0x000fe4000d000000 */
[----:B-1----:R-:W-:Y:S01]  /*2440*/  UIMAD.WIDE.U32 UR16, UR6, UR10, URZ ;  /* 0x0000000a061072a5 */ /* 0x002fe2000f8e00ff */
[----:B------:R-:W-:Y:S01]  /*2450*/  UMOV UR4, UR23 ;  /* 0x0000001700047c82 */ /* 0x000fe20008000000 */
[----:B------:R-:W-:Y:S02]  /*2460*/  UIMAD.WIDE.U32 UR18, UR38, UR12, URZ ;  /* 0x0000000c261272a5 */ /* 0x000fe4000f8e00ff */
[----:B------:R-:W-:-:S03]  /*2470*/  UIMAD.WIDE.U32 UR22, UR8, UR10, URZ ;  /* 0x0000000a081672a5 */ /* 0x000fc6000f8e00ff */
[----:B------:R-:W-:Y:S01]  /*2480*/  UMOV UR16, UR17 ;  /* 0x0000001100107c82 */ /* 0x000fe20008000000 */
[----:B------:R-:W-:Y:S02]  /*2490*/  USHF.R.U32.HI UR4, URZ, UR25, UR4 ;  /* 0x00000019ff047299 */ /* 0x000fe40008011604 */
[----:B------:R-:W-:Y:S01]  /*24a0*/  @UP3 USHF.R.U32.HI UR6, URZ, UR11, UR16 ;  /* 0x0000000bff063299 */ /* 0x000fe20008011610 */
[----:B------:R-:W-:Y:S01]  /*24b0*/  UMOV UR18, UR19 ;  /* 0x0000001300127c82 */ /* 0x000fe20008000000 */
[----:B------:R-:W-:Y:S01]  /*24c0*/  UMOV UR22, UR23 ;  /* 0x0000001700167c82 */ /* 0x000fe20008000000 */
[----:B------:R-:W-:Y:S02]  /*24d0*/  USHF.R.U32.HI UR13, URZ, UR13, UR18 ;  /* 0x0000000dff0d7299 */ /* 0x000fe40008011612 */
[----:B------:R-:W-:Y:S02]  /*24e0*/  USEL UR4, UR37, UR4, !UP0 ;  /* 0x0000000425047287 */ /* 0x000fe4000c000000 */
[----:B------:R-:W-:-:S02]  /*24f0*/  @UP3 USHF.R.U32.HI UR8, URZ, UR11, UR22 ;  /* 0x0000000bff083299 */ /* 0x000fc40008011616 */
[----:B------:R-:W-:Y:S02]  /*2500*/  UIMAD UR9, UR42, UR6, URZ ;  /* 0x000000062a0972a4 */ /* 0x000fe4000f8e02ff */
[----:B------:R-:W-:Y:S02]  /*2510*/  USEL UR6, UR38, UR13, !UP2 ;  /* 0x0000000d26067287 */ /* 0x000fe4000d000000 */
[----:B------:R-:W-:Y:S02]  /*2520*/  UIMAD UR12, UR42, UR8, URZ ;  /* 0x000000082a0c72a4 */ /* 0x000fe4000f8e02ff */
[----:B------:R-:W-:Y:S02]  /*2530*/  UISETP.GE.AND UP0, UPT, UR4, UR9, UPT ;  /* 0x000000090400728c */ /* 0x000fe4000bf06270 */
[----:B------:R-:W-:Y:S02]  /*2540*/  UIMAD.WIDE.U32 UR16, UR4, UR10, URZ ;  /* 0x0000000a041072a5 */ /* 0x000fe4000f8e00ff */
[----:B------:R-:W-:-:S02]  /*2550*/  UISETP.GE.OR UP0, UPT, UR6, UR12, UP0 ;  /* 0x0000000c0600728c */ /* 0x000fc40008706670 */
        /* <DEDUP_REMOVED lines=19> */
.L_x_40:
[----:B------:R-:W2:Y:S02]  /*2690*/  LDCU UR4, c[0x0][0xb30] ;  /* 0x00016600ff0477ac */ /* 0x000ea40008000800 */
[----:B--2---:R-:W-:-:S09]  /*26a0*/  UISETP.NE.AND UP0, UPT, UR4, 0x1, UPT ;  /* 0x000000010400788c */ /* 0x004fd2000bf05270 */
[----:B------:R-:W-:Y:S05]  /*26b0*/  BRA.U UP0, `(.L_x_41) ;  /* 0x0000000100447547 */ /* 0x000fea000b800000 */
[----:B------:R-:W2:Y:S01]  /*26c0*/  LDCU.128 UR12, c[0x0][0xb10] ;  /* 0x00016200ff0c77ac */ /* 0x000ea20008000c00 */
[----:B------:R-:W3:Y:S01]  /*26d0*/  LDCU UR16, c[0x0][0xb0c] ;  /* 0x00016180ff1077ac */ /* 0x000ee20008000800 */
[----:B------:R-:W4:Y:S01]  /*26e0*/  LDCU UR17, c[0x0][0xb20] ;  /* 0x00016400ff1177ac */ /* 0x000f220008000800 */
[----:B--2---:R-:W-:Y:S02]  /*26f0*/  UIMAD.WIDE.U32 UR10, UR38, UR12, URZ ;  /* 0x0000000c260a72a5 */ /* 0x004fe4000f8e00ff */
[----:B------:R-:W-:Y:S02]  /*2700*/  UIMAD.WIDE.U32 UR8, UR37, UR15, URZ ;  /* 0x0000000f250872a5 */ /* 0x000fe4000f8e00ff */
[----:B---3--:R-:W-:Y:S02]  /*2710*/  UISETP.NE.AND UP2, UPT, UR16, 0x1, UPT ;  /* 0x000000011000788c */ /* 0x008fe4000bf45270 */
[----:B------:R-:W-:Y:S01]  /*2720*/  UISETP.NE.AND UP0, UPT, UR14, 0x1, UPT ;  /* 0x000000010e00788c */ /* 0x000fe2000bf05270 */
[----:B------:R-:W-:-:S02]  /*2730*/  UMOV UR6, UR11 ;  /* 0x0000000b00067c82 */ /* 0x000fc40008000000 */
[----:B------:R-:W-:Y:S01]  /*2740*/  UMOV UR4, UR9 ;  /* 0x0000000900047c82 */ /* 0x000fe20008000000 */
[----:B------:R-:W-:Y:S02]  /*2750*/  USHF.R.U32.HI UR6, URZ, UR13, UR6 ;  /* 0x0000000dff067299 */ /* 0x000fe40008011606 */
[----:B----4-:R-:W-:Y:S02]  /*2760*/  USHF.R.U32.HI UR4, URZ, UR17, UR4 ;  /* 0x00000011ff047299 */ /* 0x010fe40008011604 */
[----:B------:R-:W-:Y:S02]  /*2770*/  USEL UR6, UR38, UR6, !UP2 ;  /* 0x0000000626067287 */ /* 0x000fe4000d000000 */
[----:B------:R-:W-:-:S04]  /*2780*/  USEL UR4, UR37, UR4, !UP0 ;  /* 0x0000000425047287 */ /* 0x000fc8000c000000 */
[----:B------:R-:W-:Y:S02]  /*2790*/  UIADD3 UR8, UPT, UPT, UR6, -UR4, URZ ;  /* 0x8000000406087290 */ /* 0x000fe4000fffe0ff */
[----:B------:R-:W-:Y:S02]  /*27a0*/  UIADD3 UR4, UPT, UPT, -UR6, UR4, URZ ;  /* 0x0000000406047290 */ /* 0x000fe4000fffe1ff */
[----:B------:R-:W-:Y:S02]  /*27b0*/  UIMAD UR37, UR8, UR14, UR37 ;  /* 0x0000000e082572a4 */ /* 0x000fe4000f8e0225 */
[----:B------:R-:W-:-:S12]  /*27c0*/  UIMAD UR38, UR4, UR16, UR38 ;  /* 0x00000010042672a4 */ /* 0x000fd8000f8e0226 */
.L_x_41:
[----:B------:R-:W-:Y:S01]  /*27d0*/  VIADD R11, R11, 0x1 ;  /* 0x000000010b0b7836 */ /* 0x000fe20000000000 */
[----:B------:R-:W-:Y:S01]  /*27e0*/  R2UR UR4, R87 ;  /* 0x00000000570472ca */ /* 0x000fe200000e0000 */
[----:B------:R-:W-:Y:S01]  /*27f0*/  UIADD3 UR20, UPT, UPT, UR37, UR59, URZ ;  /* 0x0000003b25147290 */ /* 0x000fe2000fffe0ff */
[----:B------:R-:W-:Y:S02]  /*2800*/  PLOP3.LUT P1, PT, PT, PT, PT, 0x80, 0x8 ;  /* 0x000000000008781c */ /* 0x000fe40003f2f070 */
[----:B------:R-:W-:-:S04]  /*2810*/  ISETP.NE.AND P0, PT, R11, 0x2, PT ;  /* 0x000000020b00780c */ /* 0x000fc80003f05270 */
[----:B------:R-:W-:Y:S02]  /*2820*/  SEL R3, RZ, 0x1, P0 ;  /* 0x00000001ff037807 */ /* 0x000fe40000000000 */
[----:B------:R-:W-:Y:S02]  /*2830*/  SEL R11, R11, RZ, P0 ;  /* 0x000000ff0b0b7207 */ /* 0x000fe40000000000 */
[----:B------:R-:W-:Y:S01]  /*2840*/  LOP3.LUT R10, R10, R3, RZ, 0x3c, !PT ;  /* 0x000000030a0a7212 */ /* 0x000fe200078e3cff */
[----:B------:R-:W-:Y:S01]  /*2850*/  UIADD3 UR16, UPT, UPT, UR38, UR4, URZ ;  /* 0x0000000426107290 */ /* 0x000fe2000fffe0ff */
[----:B------:R-:W-:Y:S11]  /*2860*/  BRA.U UP1, `(.L_x_42) ;  /* 0xfffffff101587547 */ /* 0x000ff6000b83ffff */
[----:B------:R-:W-:Y:S01]  /*2870*/  UIADD3 UR7, UPT, UPT, UR7, 0x28, URZ ;  /* 0x0000002807077890 */ /* 0x000fe2000fffe0ff */
[----:B------:R-:W-:-:S03]  /*2880*/  SHF.L.U32 R3, R12, 0x1f, RZ ;  /* 0x0000001f0c037819 */ /* 0x000fc600000006ff */
[----:B------:R-:W-:-:S09]  /*2890*/  ULEA UR4, UR5, UR7, 0x3 ;  /* 0x0000000705047291 */ /* 0x000fd2000f8e18ff */
[----:B------:R-:W2:Y:S02]  /*28a0*/  SYNCS.PHASECHK.TRANS64.TRYWAIT P0, [UR4], R3 ;  /* 0x00000003ff0075a7 */ /* 0x000ea40008001104 */
[----:B--2---:R-:W-:Y:S05]  /*28b0*/  @!P0 BRA `(.L_x_43) ;  /* 0x0000007000688947 */ /* 0x004fea0003800000 */
.L_x_138:
[----:B------:R-:W-:-:S04]  /*28c0*/  UIADD3 UR4, UPT, UPT, UR5, 0x1, URZ ;  /* 0x0000000105047890 */ /* 0x000fc8000fffe0ff */
[----:B------:R-:W-:-:S04]  /*28d0*/  UISETP.NE.AND UP0, UPT, UR4, 0x5, UPT ;  /* 0x000000050400788c */ /* 0x000fc8000bf05270 */
[----:B------:R-:W-:Y:S02]  /*28e0*/  USEL UR6, URZ, 0x1, UP0 ;  /* 0x00000001ff067887 */ /* 0x000fe40008000000 */
[----:B------:R-:W-:-:S04]  /*28f0*/  USEL UR4, UR4, URZ, UP0 ;  /* 0x000000ff04047287 */ /* 0x000fc80008000000 */
[----:B------:R-:W-:Y:S01]  /*2900*/  ULEA UR5, UR4, UR7, 0x3 ;  /* 0x0000000704057291 */ /* 0x000fe2000f8e18ff */
[----:B------:R-:W-:-:S04]  /*2910*/  LOP3.LUT R2, R12, UR6, RZ, 0x3c, !PT ;  /* 0x000000060c027c12 */ /* 0x000fc8000f8e3cff */
[----:B-1----:R-:W-:-:S04]  /*2920*/  SHF.L.U32 R3, R2, 0x1f, RZ ;  /* 0x0000001f02037819 */ /* 0x002fc800000006ff */
[----:B------:R-:W1:Y:S02]  /*2930*/  SYNCS.PHASECHK.TRANS64.TRYWAIT P0, [UR5], R3 ;  /* 0x00000003ff0075a7 */ /* 0x000e640008001105 */
[----:B-1----:R-:W-:Y:S05]  /*2940*/  @!P0 BRA `(.L_x_44) ;  /* 0x00000070005c8947 */ /* 0x002fea0003800000 */
.L_x_140:
        /* <DEDUP_REMOVED lines=9> */
.L_x_142:
        /* <DEDUP_REMOVED lines=9> */
.L_x_144:
[----:B------:R-:W-:-:S04]  /*2a70*/  UIADD3 UR4, UPT, UPT, UR4, 0x1, URZ ;  /* 0x0000000104047890 */ /* 0x000fc8000fffe0ff */
[----:B------:R-:W-:-:S04]  /*2a80*/  UISETP.NE.AND UP0, UPT, UR4, 0x5, UPT ;  /* 0x000000050400788c */ /* 0x000fc8000bf05270 */
[----:B------:R-:W-:Y:S02]  /*2a90*/  USEL UR5, URZ, 0x1, UP0 ;  /* 0x00000001ff057887 */ /* 0x000fe40008000000 */
[----:B------:R-:W-:-:S04]  /*2aa0*/  USEL UR4, UR4, URZ, UP0 ;  /* 0x000000ff04047287 */ /* 0x000fc80008000000 */
[----:B------:R-:W-:Y:S01]  /*2ab0*/  ULEA UR4, UR4, UR7, 0x3 ;  /* 0x0000000704047291 */ /* 0x000fe2000f8e18ff */
[----:B-1----:R-:W-:-:S04]  /*2ac0*/  LOP3.LUT R3, R2, UR5, RZ, 0x3c, !PT ;  /* 0x0000000502037c12 */ /* 0x002fc8000f8e3cff */
[----:B------:R-:W-:Y:S01]  /*2ad0*/  SHF.L.U32 R3, R3, 0x1f, RZ ;  /* 0x0000001f03037819 */ /* 0x000fe200000006ff */
[----:B------:R-:W-:-:S07]  /*2ae0*/  IMAD.U32 R0, RZ, RZ, UR4 ;  /* 0x00000004ff007e24 */ /* 0x000fce000f8e00ff */
.L_x_47:
[----:B-1----:R1:W2:Y:S02]  /*2af0*/  SYNCS.PHASECHK.TRANS64.TRYWAIT P0, [R0+URZ], R3 ;  /* 0x00000003000075a7 */ /* 0x0022a400080011ff */
[----:B--2---:R-:W-:Y:S05]  /*2b00*/  @!P0 NANOSLEEP.SYNCS 0x989680 ;  /* 0x009896800000895d */ /* 0x004fea0003900000 */
[----:B------:R-:W2:Y:S02]  /*2b10*/  @!P0 SYNCS.PHASECHK.TRANS64 P0, [R0+URZ], R3 ;  /* 0x00000003000085a7 */ /* 0x000ea400080010ff */
[----:B--2---:R-:W-:Y:S05]  /*2b20*/  @P0 EXIT ;  /* 0x000000000000094d */ /* 0x004fea0003800000 */
[----:B------:R-:W-:Y:S05]  /*2b30*/  BRA `(.L_x_47) ;  /* 0xfffffffc00ec7947 */ /* 0x000fea000383ffff */
.L_x_22:
[----:B------:R-:W1:Y:S02]  /*2b40*/  S2UR UR4, SR_CgaCtaId ;  /* 0x00000000000479c3 */ /* 0x000e640000008800 */
[----:B-1----:R-:W-:-:S04]  /*2b50*/  UISETP.NE.AND UP0, UPT, UR4, URZ, UPT ;  /* 0x000000ff0400728c */ /* 0x002fc8000bf05270 */
[----:B------:R-:W-:-:S09]  /*2b60*/  UISETP.NE.OR UP0, UPT, UR17, 0x1, UP0 ;  /* 0x000000011100788c */ /* 0x000fd20008705670 */
[----:B------:R-:W-:Y:S05]  /*2b70*/  BRA.U UP0, `(.L_x_48) ;  /* 0x00000005004c7547 */ /* 0x000fea000b800000 */
[----:B------:R-:W1:Y:S01]  /*2b80*/  S2UR UR5, SR_CgaCtaId ;  /* 0x00000000000579c3 */ /* 0x000e620000008800 */
[----:B------:R-:W-:Y:S01]  /*2b90*/  UMOV UR4, 0x400 ;  /* 0x0000040000047882 */ /* 0x000fe20000000000 */
[----:B------:R-:W-:Y:S01]  /*2ba0*/  ISETP.GE.U32.AND P2, PT, R0, 0x8, PT ;  /* 0x000000080000780c */ /* 0x000fe20003f46070 */
[----:B------:R-:W-:Y:S01]  /*2bb0*/  IMAD.MOV.U32 R12, RZ, RZ, 0x1 ;  /* 0x00000001ff0c7424 */ /* 0x000fe200078e00ff */
[----:B------:R-:W-:Y:S02]  /*2bc0*/  CS2R R10, SRZ ;  /* 0x00000000000a7805 */ /* 0x000fe4000001ff00 */
[----:B------:R-:W-:Y:S01]  /*2bd0*/  CS2R R8, SRZ ;  /* 0x0000000000087805 */ /* 0x000fe2000001ff00 */
[----:B-1----:R-:W-:-:S03]  /*2be0*/  ULEA UR6, UR5, UR4, 0x18 ;  /* 0x0000000405067291 */ /* 0x002fc6000f8ec0ff */
[----:B------:R-:W-:-:S09]  /*2bf0*/  UMOV UR5, URZ ;  /* 0x000000ff00057c82 */ /* 0x000fd20008000000 */
.L_x_52:
[----:B------:R-:W-:Y:S02]  /*2c00*/  LEA R2, R8, UR6, 0x3 ;  /* 0x0000000608027c11 */ /* 0x000fe4000f8e18ff */
[----:B------:R-:W-:-:S03]  /*2c10*/  SHF.L.U32 R5, R9, 0x1f, RZ ;  /* 0x0000001f09057819 */ /* 0x000fc600000006ff */
[----:B------:R-:W-:Y:S01]  /*2c20*/  VIADD R4, R2, 0x110 ;  /* 0x0000011002047836 */ /* 0x000fe20000000000 */
[----:B------:R-:W1:Y:S02]  /*2c30*/  SYNCS.PHASECHK.TRANS64.TRYWAIT P0, [R2+URZ+0x100], R5 ;  /* 0x00010005020075a7 */ /* 0x000e6400080011ff */
[----:B-1----:R-:W-:Y:S05]  /*2c40*/  @!P0 BRA `(.L_x_49) ;  /* 0x0000006c00e48947 */ /* 0x002fea0003800000 */
.L_x_145:
[----:B------:R-:W-:Y:S01]  /*2c50*/  ULEA UR4, UR5, UR6, 0x3 ;  /* 0x0000000605047291 */ /* 0x000fe2000f8e18ff */
[----:B------:R-:W-:Y:S02]  /*2c60*/  PRMT R4, RZ, 0x654, R4 ;  /* 0x00000654ff047816 */ /* 0x000fe40000000004 */
[----:B-1----:R-:W-:Y:S01]  /*2c70*/  SHF.L.U32 R5, R12, 0x1f, RZ ;  /* 0x0000001f0c057819 */ /* 0x002fe200000006ff */
[----:B------:R-:W-:Y:S01]  /*2c80*/  UIADD3 UR7, UPT, UPT, UR4, 0xa0, URZ ;  /* 0x000000a004077890 */ /* 0x000fe2000fffe0ff */
[----:B------:R1:W-:Y:S05]  /*2c90*/  SYNCS.ARRIVE.TRANS64.RED.A1T0 RZ, [R4+URZ], RZ ;  /* 0x000000ff04ff79a7 */ /* 0x0003ea00081004ff */
[----:B------:R-:W-:Y:S01]  /*2ca0*/  IMAD.U32 R7, RZ, RZ, UR7 ;  /* 0x00000007ff077e24 */ /* 0x000fe2000f8e00ff */
[----:B------:R-:W2:Y:S04]  /*2cb0*/  SYNCS.PHASECHK.TRANS64.TRYWAIT P0, [UR4+0xb0], R5 ;  /* 0x0000b005ff0075a7 */ /* 0x000ea80008001104 */
[----:B------:R-:W-:Y:S01]  /*2cc0*/  PRMT R6, R0, 0x654, R7 ;  /* 0x0000065400067816 */ /* 0x000fe20000000007 */
[----:B-1----:R-:W-:Y:S01]  /*2cd0*/  @!P2 IMAD.MOV.U32 R4, RZ, RZ, 0x10 ;  /* 0x00000010ff04a424 */ /* 0x002fe200078e00ff */
[----:B--2---:R-:W-:Y:S06]  /*2ce0*/  @!P0 BRA `(.L_x_50) ;  /* 0x0000006c00d08947 */ /* 0x004fec0003800000 */
.L_x_147:
[----:B------:R-:W-:Y:S01]  /*2cf0*/  ULEA UR8, UR5, UR6, 0x4 ;  /* 0x0000000605087291 */ /* 0x000fe2000f8e20ff */
[----:B------:R-:W-:Y:S01]  /*2d00*/  SEL R3, R6, R3, !P2 ;  /* 0x0000000306037207 */ /* 0x000fe20005000000 */
[----:B------:R-:W-:Y:S01]  /*2d10*/  UIADD3 UR9, UPT, UPT, UR4, 0xa0, URZ ;  /* 0x000000a004097890 */ /* 0x000fe2000fffe0ff */
[----:B-1----:R-:W-:Y:S01]  /*2d20*/  LEA R2, R11, UR6, 0x3 ;  /* 0x000000060b027c11 */ /* 0x002fe2000f8e18ff */
[----:B------:R-:W-:Y:S01]  /*2d30*/  UIADD3 UR8, UPT, UPT, UR8, 0x130, URZ ;  /* 0x0000013008087890 */ /* 0x000fe2000fffe0ff */
[----:B------:R-:W-:Y:S01]  /*2d40*/  SHF.L.U32 R5, R10, 0x1f, RZ ;  /* 0x0000001f0a057819 */ /* 0x000fe200000006ff */
[----:B------:R1:W-:Y:S01]  /*2d50*/  @!P2 SYNCS.ARRIVE.TRANS64.RED RZ, [R3+URZ], R4 ;  /* 0x0000000403ffa9a7 */ /* 0x0003e200080004ff */
[----:B------:R-:W-:Y:S01]  /*2d60*/  UIADD3 UR4, UPT, UPT, UR5, 0x1, URZ ;  /* 0x0000000105047890 */ /* 0x000fe2000fffe0ff */
[----:B------:R-:W-:-:S03]  /*2d70*/  VIADD R8, R8, 0x1 ;  /* 0x0000000108087836 */ /* 0x000fc60000000000 */
[----:B------:R-:W-:Y:S02]  /*2d80*/  UISETP.NE.AND UP0, UPT, UR4, 0x2, UPT ;  /* 0x000000020400788c */ /* 0x000fe4000bf05270 */
[----:B------:R-:W-:Y:S06]  /*2d90*/  UGETNEXTWORKID.BROADCAST [UR8], [UR9] ;  /* 0x00000000080073ca */ /* 0x000fec0008000100 */
[----:B------:R-:W-:Y:S01]  /*2da0*/  USEL UR7, URZ, 0x1, UP0 ;  /* 0x00000001ff077887 */ /* 0x000fe20008000000 */
[----:B------:R-:W-:Y:S01]  /*2db0*/  ISETP.NE.AND P0, PT, R8, 0x2, PT ;  /* 0x000000020800780c */ /* 0x000fe20003f05270 */
[----:B------:R-:W-:Y:S01]  /*2dc0*/  USEL UR5, UR4, URZ, UP0 ;  /* 0x000000ff04057287 */ /* 0x000fe20008000000 */
[----:B------:R-:W2:Y:S03]  /*2dd0*/  SYNCS.PHASECHK.TRANS64.TRYWAIT P1, [R2+URZ+0xa0], R5 ;  /* 0x0000a005020075a7 */ /* 0x000ea600080211ff */
[----:B------:R-:W-:Y:S01]  /*2de0*/  LOP3.LUT R12, R12, UR7, RZ, 0x3c, !PT ;  /* 0x000000070c0c7c12 */ /* 0x000fe2000f8e3cff */
[----:B-12---:R-:W-:Y:S07]  /*2df0*/  @!P1 BRA `(.L_x_51) ;  /* 0x0000006c00a49947 */ /* 0x006fee0003800000 */
.L_x_148:
[C---:B------:R-:W-:Y:S01]  /*2e00*/  LEA R4, R11.reuse, UR6, 0x4 ;  /* 0x000000060b047c11 */ /* 0x040fe2000f8e20ff */
[----:B-1----:R-:W-:Y:S01]  /*2e10*/  VIADD R2, R2, 0xb0 ;  /* 0x000000b002027836 */ /* 0x002fe20000000000 */
[----:B------:R-:W-:Y:S01]  /*2e20*/  SEL R8, R8, RZ, P0 ;  /* 0x000000ff08087207 */ /* 0x000fe20000000000 */
[----:B------:R-:W-:-:S03]  /*2e30*/  VIADD R11, R11, 0x1 ;  /* 0x000000010b0b7836 */ /* 0x000fc60000000000 */
[----:B------:R-:W1:Y:S01]  /*2e40*/  LDS.128 R4, [R4+0x130] ;  /* 0x0001300004047984 */ /* 0x000e620000000c00 */
[----:B------:R-:W-:Y:S02]  /*2e50*/  PRMT R2, RZ, 0x654, R2 ;  /* 0x00000654ff027816 */ /* 0x000fe40000000002 */
[C---:B------:R-:W-:Y:S01]  /*2e60*/  ISETP.NE.AND P1, PT, R11.reuse, 0x2, PT ;  /* 0x000000020b00780c */ /* 0x040fe20003f25270 */
[----:B------:R-:W-:Y:S01]  /*2e70*/  @!PT LDS RZ, [RZ] ;  /* 0x00000000fffff984 */ /* 0x000fe20000000800 */
[----:B------:R-:W-:Y:S01]  /*2e80*/  @!PT LDS RZ, [RZ] ;  /* 0x00000000fffff984 */ /* 0x000fe20000000800 */
[----:B------:R-:W-:Y:S01]  /*2e90*/  @!PT LDS RZ, [RZ] ;  /* 0x00000000fffff984 */ /* 0x000fe20000000800 */
[----:B------:R-:W-:Y:S01]  /*2ea0*/  @!PT LDS RZ, [RZ] ;  /* 0x00000000fffff984 */ /* 0x000fe20000000800 */
[----:B------:R2:W-:Y:S06]  /*2eb0*/  MEMBAR.ALL.CTA ;  /* 0x0000000000007992 */ /* 0x0005ec0000008000 */
[----:B--2---:R-:W2:Y:S01]  /*2ec0*/  FENCE.VIEW.ASYNC.S ;  /* 0x00000000000073c6 */ /* 0x004ea20000000000 */
[----:B------:R-:W-:Y:S01]  /*2ed0*/  SEL R11, R11, RZ, P1 ;  /* 0x000000ff0b0b7207 */ /* 0x000fe20000800000 */
[----:B--2---:R2:W-:Y:S01]  /*2ee0*/  SYNCS.ARRIVE.TRANS64.RED.A1T0 RZ, [R2+URZ], RZ ;  /* 0x000000ff02ff79a7 */ /* 0x0045e200081004ff */
[----:B-1----:R-:W-:-:S02]  /*2ef0*/  LOP3.LUT P3, RZ, R6, 0x1, RZ, 0xc0, !PT ;  /* 0x0000000106ff7812 */ /* 0x002fc4000786c0ff */
[----:B------:R-:W-:-:S04]  /*2f00*/  SEL R5, RZ, 0x1, P1 ;  /* 0x00000001ff057807 */ /* 0x000fc80000800000 */
[----:B------:R-:W-:Y:S02]  /*2f10*/  LOP3.LUT R10, R10, R5, RZ, 0x3c, !PT ;  /* 0x000000050a0a7212 */ /* 0x000fe400078e3cff */
[----:B--2---:R-:W-:-:S04]  /*2f20*/  SEL R2, RZ, 0x1, P0 ;  /* 0x00000001ff027807 */ /* 0x004fc80000000000 */
[----:B------:R-:W-:Y:S01]  /*2f30*/  LOP3.LUT R9, R9, R2, RZ, 0x3c, !PT ;  /* 0x0000000209097212 */ /* 0x000fe200078e3cff */
[----:B------:R-:W-:Y:S06]  /*2f40*/  @P3 BRA `(.L_x_52) ;  /* 0xfffffffc002c3947 */ /* 0x000fec000383ffff */
[----:B------:R-:W-:Y:S01]  /*2f50*/  ULEA UR4, UR5, UR6, 0x3 ;  /* 0x0000000605047291 */ /* 0x000fe2000f8e18ff */
[----:B------:R-:W-:-:S08]  /*2f60*/  SHF.L.U32 R3, R12, 0x1f, RZ ;  /* 0x0000001f0c037819 */ /* 0x000fd000000006ff */
[----:B------:R-:W1:Y:S02]  /*2f70*/  SYNCS.PHASECHK.TRANS64 P0, [UR4+0xb0], R3 ;  /* 0x0000b003ff0075a7 */ /* 0x000e640008001004 */
[----:B-1----:R-:W-:Y:S05]  /*2f80*/  @P0 BRA `(.L_x_53) ;  /* 0x0000000000080947 */ /* 0x002fea0003800000 */
[----:B------:R-:W1:Y:S02]  /*2f90*/  SYNCS.PHASECHK.TRANS64.TRYWAIT P0, [UR4+0xb0], R3 ;  /* 0x0000b003ff0075a7 */ /* 0x000e640008001104 */
[----:B-1----:R-:W-:Y:S05]  /*2fa0*/  @!P0 BRA `(.L_x_54) ;  /* 0x0000006c004c8947 */ /* 0x002fea0003800000 */
.L_x_53:
[----:B------:R-:W-:-:S04]  /*2fb0*/  UIADD3 UR7, UPT, UPT, UR5, 0x1, URZ ;  /* 0x0000000105077890 */ /* 0x000fc8000fffe0ff */
[----:B------:R-:W-:-:S04]  /*2fc0*/  UISETP.NE.AND UP0, UPT, UR7, 0x2, UPT ;  /* 0x000000020700788c */ /* 0x000fc8000bf05270 */
[----:B------:R-:W-:Y:S02]  /*2fd0*/  USEL UR8, URZ, 0x1, UP0 ;  /* 0x00000001ff087887 */ /* 0x000fe40008000000 */
[----:B------:R-:W-:-:S04]  /*2fe0*/  USEL UR7, UR7, URZ, UP0 ;  /* 0x000000ff07077287 */ /* 0x000fc80008000000 */
[----:B------:R-:W-:Y:S01]  /*2ff0*/  ULEA UR7, UR7, UR6, 0x3 ;  /* 0x0000000607077291 */ /* 0x000fe2000f8e18ff */
[----:B-1----:R-:W-:-:S04]  /*3000*/  LOP3.LUT R3, R12, UR8, RZ, 0x3c, !PT ;  /* 0x000000080c037c12 */ /* 0x002fc8000f8e3cff */
[----:B------:R-:W-:-:S04]  /*3010*/  SHF.L.U32 R0, R3, 0x1f, RZ ;  /* 0x0000001f03007819 */ /* 0x000fc800000006ff */
[----:B------:R-:W1:Y:S02]  /*3020*/  SYNCS.PHASECHK.TRANS64 P0, [UR7+0xb0], R0 ;  /* 0x0000b000ff0075a7 */ /* 0x000e640008001007 */
[----:B-1----:R-:W-:Y:S05]  /*3030*/  @P0 EXIT ;  /* 0x000000000000094d */ /* 0x002fea0003800000 */
[----:B------:R-:W-:Y:S02]  /*3040*/  SHF.L.U32 R3, R3, 0x1f, RZ ;  /* 0x0000001f03037819 */ /* 0x000fe400000006ff */
[----:B------:R-:W-:-:S07]  /*3050*/  MOV R0, UR7 ;  /* 0x0000000700007c02 */ /* 0x000fce0008000f00 */
.L_x_55:
[----:B-1----:R1:W2:Y:S02]  /*3060*/  SYNCS.PHASECHK.TRANS64.TRYWAIT P0, [R0+URZ+0xb0], R3 ;  /* 0x0000b003000075a7 */ /* 0x0022a400080011ff */
[----:B--2---:R-:W-:Y:S05]  /*3070*/  @!P0 NANOSLEEP.SYNCS 0x989680 ;  /* 0x009896800000895d */ /* 0x004fea0003900000 */
[----:B------:R-:W2:Y:S02]  /*3080*/  @!P0 SYNCS.PHASECHK.TRANS64 P0, [R0+URZ+0xb0], R3 ;  /* 0x0000b003000085a7 */ /* 0x000ea400080010ff */
[----:B--2---:R-:W-:Y:S05]  /*3090*/  @P0 EXIT ;  /* 0x000000000000094d */ /* 0x004fea0003800000 */
[----:B------:R-:W-:Y:S05]  /*30a0*/  BRA `(.L_x_55) ;  /* 0xfffffffc00ec7947 */ /* 0x000fea000383ffff */
.L_x_48:
[----:B------:R-:W-:Y:S05]  /*30b0*/  BRA.U UP4, `(.L_x_56) ;  /* 0x0000000d04d87547 */ /* 0x000fea000b800000 */
[----:B------:R-:W1:Y:S01]  /*30c0*/  S2UR UR7, SR_CgaCtaId ;  /* 0x00000000000779c3 */ /* 0x000e620000008800 */
[----:B------:R-:W-:Y:S01]  /*30d0*/  UMOV UR4, 0x40 ;  /* 0x0000004000047882 */ /* 0x000fe20000000000 */
[----:B------:R-:W-:Y:S01]  /*30e0*/  NOP ;  /* 0x0000000000007918 */ /* 0x000fe20000000000 */
[----:B------:R-:W-:Y:S01]  /*30f0*/  UMOV UR6, 0x400 ;  /* 0x0000040000067882 */ /* 0x000fe20000000000 */
[----:B-1----:R-:W-:Y:S02]  /*3100*/  ULEA UR5, UR7, UR4, 0x18 ;  /* 0x0000000407057291 */ /* 0x002fe4000f8ec0ff */
[----:B------:R-:W-:-:S07]  /*3110*/  ULEA UR6, UR7, UR6, 0x18 ;  /* 0x0000000607067291 */ /* 0x000fce000f8ec0ff */
[----:B------:R-:W1:Y:S02]  /*3120*/  LDS.U8 R0, [UR5+0x1c] ;  /* 0x00001c05ff007984 */ /* 0x000e640008000000 */
[----:B-1----:R-:W-:-:S13]  /*3130*/  ISETP.NE.AND P0, PT, R0, RZ, PT ;  /* 0x000000ff0000720c */ /* 0x002fda0003f05270 */
[----:B------:R-:W-:Y:S05]  /*3140*/  @P0 BRA `(.L_x_57) ;  /* 0x0000000000580947 */ /* 0x000fea0003800000 */
[----:B------:R-:W-:-:S13]  /*3150*/  ELECT P0, URZ, PT ;  /* 0x0000000000ff782f */ /* 0x000fda0003800000 */
[----:B------:R-:W-:Y:S05]  /*3160*/  @!P0 BRA `(.L_x_58) ;  /* 0x0000000000608947 */ /* 0x000fea0003800000 */
[----:B------:R-:W-:Y:S01]  /*3170*/  UMOV UR4, 0x10 ;  /* 0x0000001000047882 */ /* 0x000fe20000000000 */
[----:B------:R-:W-:Y:S01]  /*3180*/  HFMA2 R0, -RZ, RZ, 0, 5.9604644775390625e-08 ;  /* 0x00000001ff007431 */ /* 0x000fe200000001ff */
[----:B------:R-:W-:-:S03]  /*3190*/  MOV R3, 0xffff ;  /* 0x0000ffff00037802 */ /* 0x000fc60000000f00 */
[----:B------:R-:W-:Y:S04]  /*31a0*/  DEPBAR.LE SB1, 0x36 ;  /* 0x00009d800000791a */ /* 0x000fe80000000000 */
[----:B------:R-:W1:Y:S02]  /*31b0*/  UTCATOMSWS.FIND_AND_SET.ALIGN UP0, UR4, UR4 ;  /* 0x00000004000475e3 */ /* 0x000e640008000800 */
[----:B-1----:R-:W-:Y:S01]  /*31c0*/  MOV R4, UR4 ;  /* 0x0000000400047c02 */ /* 0x002fe20008000f00 */
[----:B------:R-:W-:Y:S06]  /*31d0*/  BRA.U UP0, `(.L_x_59) ;  /* 0x0000000100187547 */ /* 0x000fec000b800000 */
.L_x_60:
[----:B------:R-:W-:Y:S05]  /*31e0*/  NANOSLEEP 0x64 ;  /* 0x000000640000795d */ /* 0x000fea0003800000 */
[----:B------:R-:W-:-:S05]  /*31f0*/  UMOV UR4, 0x10 ;  /* 0x0000001000047882 */ /* 0x000fca0000000000 */
[----:B------:R-:W-:Y:S04]  /*3200*/  DEPBAR.LE SB1, 0x36 ;  /* 0x00009d800000791a */ /* 0x000fe80000000000 */
[----:B------:R-:W1:Y:S02]  /*3210*/  UTCATOMSWS.FIND_AND_SET.ALIGN UP0, UR4, UR4 ;  /* 0x00000004000475e3 */ /* 0x000e640008000800 */
[----:B-1----:R-:W-:Y:S01]  /*3220*/  MOV R4, UR4 ;  /* 0x0000000400047c02 */ /* 0x002fe20008000f00 */
[----:B------:R-:W-:Y:S05]  /*3230*/  BRA.U !UP0, `(.L_x_60) ;  /* 0xfffffffd08e87547 */ /* 0x000fea000b83ffff */
.L_x_59:
[-C--:B------:R-:W-:Y:S02]  /*3240*/  SHF.L.U32 R3, R3, R4.reuse, RZ ;  /* 0x0000000403037219 */ /* 0x080fe400000006ff */
[----:B------:R-:W-:Y:S01]  /*3250*/  SHF.L.U32 R0, R0, R4, RZ ;  /* 0x0000000400007219 */ /* 0x000fe200000006ff */
[----:B------:R-:W-:Y:S02]  /*3260*/  IMAD.SHL.U32 R4, R4, 0x20, RZ ;  /* 0x0000002004047824 */ /* 0x000fe400078e00ff */
[----:B------:R1:W-:Y:S04]  /*3270*/  ATOMS.OR RZ, [UR5+0x14], R3 ;  /* 0x00001403ffff798c */ /* 0x0003e8000b000005 */
[----:B------:R1:W-:Y:S04]  /*3280*/  ATOMS.OR RZ, [UR5+0x18], R0 ;  /* 0x00001800ffff798c */ /* 0x0003e8000b000005 */
[----:B------:R1:W-:Y:S01]  /*3290*/  STS [UR6+0x150], R4 ;  /* 0x00015004ff007988 */ /* 0x0003e20008000806 */
[----:B------:R-:W-:Y:S05]  /*32a0*/  BRA `(.L_x_58) ;  /* 0x0000000000107947 */ /* 0x000fea0003800000 */
.L_x_57:
[----:B------:R-:W-:Y:S02]  /*32b0*/  MOV R0, 0xffffffff ;  /* 0xffffffff00007802 */ /* 0x000fe40000000f00 */
[----:B------:R-:W-:-:S03]  /*32c0*/  MOV R4, 0x32f0 ;  /* 0x000032f000047802 */ /* 0x000fc60000000f00 */
[----:B------:R1:W-:Y:S04]  /*32d0*/  STS [UR6+0x150], R0 ;  /* 0x00015000ff007988 */ /* 0x0003e80008000806 */
[----:B-1---5:R-:W-:Y:S05]  /*32e0*/  CALL.REL.NOINC `($__internal_1_$__cuda_sm10x_tcgen05_guardrail_trap_phase_invalid_during_alloc) ;  /* 0x0000007000907944 */ /* 0x022fea0003c00000 */
.L_x_58:
[----:B------:R-:W-:Y:S05]  /*32f0*/  WARPSYNC.ALL ;  /* 0x0000000000007948 */ /* 0x000fea0003800000 */
[----:B------:R-:W2:Y:S01]  /*3300*/  S2UR UR4, SR_CgaCtaId ;  /* 0x00000000000479c3 */ /* 0x000ea20000008800 */
[----:B------:R-:W-:Y:S01]  /*3310*/  UMOV UR26, 0x400 ;  /* 0x00000400001a7882 */ /* 0x000fe20000000000 */
[----:B------:R-:W-:-:S06]  /*3320*/  NOP ;  /* 0x0000000000007918 */ /* 0x000fcc0000000000 */
[----:B------:R-:W-:Y:S06]  /*3330*/  BAR.ARV 0x6, 0xa0 ;  /* 0x0182800000007b1d */ /* 0x000fec0000002000 */
[----:B------:R-:W3:Y:S01]  /*3340*/  LDCU UR5, c[0x0][0x38c] ;  /* 0x00007180ff0577ac */ /* 0x000ee20008000800 */
[----:B------:R-:W-:Y:S01]  /*3350*/  LOP3.LUT R2, R2, 0xffff, RZ, 0xc0, !PT ;  /* 0x0000ffff02027812 */ /* 0x000fe200078ec0ff */
[----:B------:R-:W-:Y:S01]  /*3360*/  IMAD.MOV.U32 R11, RZ, RZ, 0x1 ;  /* 0x00000001ff0b7424 */ /* 0x000fe200078e00ff */
[----:B------:R-:W-:Y:S01]  /*3370*/  CS2R R8, SRZ ;  /* 0x0000000000087805 */ /* 0x000fe2000001ff00 */
[----:B------:R-:W4:Y:S01]  /*3380*/  LDCU UR7, c[0x0][0x38c] ;  /* 0x00007180ff0777ac */ /* 0x000f220008000800 */
[----:B------:R-:W-:Y:S01]  /*3390*/  R2UR UR27, R2 ;  /* 0x00000000021b72ca */ /* 0x000fe200000e0000 */
[----:B------:R-:W-:Y:S01]  /*33a0*/  IMAD.MOV.U32 R10, RZ, RZ, RZ ;  /* 0x000000ffff0a7224 */ /* 0x000fe200078e00ff */
[----:B------:R-:W-:Y:S01]  /*33b0*/  UMOV UR30, URZ ;  /* 0x000000ff001e7c82 */ /* 0x000fe20008000000 */
[----:B------:R-:W-:Y:S01]  /*33c0*/  UMOV UR24, URZ ;  /* 0x000000ff00187c82 */ /* 0x000fe20008000000 */
[----:B--2---:R-:W-:Y:S01]  /*33d0*/  ULEA UR26, UR4, UR26, 0x18 ;  /* 0x0000001a041a7291 */ /* 0x004fe2000f8ec0ff */
[----:B------:R-:W-:Y:S01]  /*33e0*/  UMOV UR38, 0x0 ;  /* 0x0000000000267882 */ /* 0x000fe20000000000 */
[----:B------:R-:W-:-:S02]  /*33f0*/  UMOV UR39, 0x4400010 ;  /* 0x0440001000277882 */ /* 0x000fc40000000000 */
[----:B------:R-:W-:Y:S02]  /*3400*/  UIADD3 UR4, UPT, UPT, UR26, 0x6400, URZ ;  /* 0x000064001a047890 */ /* 0x000fe4000fffe0ff */
[----:B------:R-:W-:Y:S02]  /*3410*/  UIADD3 UR6, UPT, UPT, UR26, 0x10400, URZ ;  /* 0x000104001a067890 */ /* 0x000fe4000fffe0ff */
[----:B---3--:R-:W-:Y:S01]  /*3420*/  UIADD3 UR5, UPT, UPT, UR5, 0x7f, URZ ;  /* 0x0000007f05057890 */ /* 0x008fe2000fffe0ff */
[----:B-1----:R-:W1:Y:S01]  /*3430*/  LDS R0, [UR26+0x150] ;  /* 0x0001501aff007984 */ /* 0x002e620008000800 */
[----:B------:R-:W-:Y:S01]  /*3440*/  UMOV UR36, 0x0 ;  /* 0x0000000000247882 */ /* 0x000fe20000000000 */
[----:B------:R-:W-:Y:S01]  /*3450*/  UMOV UR37, 0x4400010 ;  /* 0x0440001000257882 */ /* 0x000fe20000000000 */
[----:B------:R-:W-:Y:S02]  /*3460*/  USHF.R.S32.HI UR40, URZ, 0x1f, UR5 ;  /* 0x0000001fff287899 */ /* 0x000fe40008011405 */
[----:B----4-:R-:W-:-:S02]  /*3470*/  UISETP.GE.AND UP4, UPT, UR7, 0x1, UPT ;  /* 0x000000010700788c */ /* 0x010fc4000bf86270 */
[----:B------:R-:W-:Y:S02]  /*3480*/  ULEA.HI UR40, UR40, UR5, URZ, 0x7 ;  /* 0x0000000528287291 */ /* 0x000fe4000f8f38ff */
[----:B------:R-:W-:Y:S02]  /*3490*/  USHF.R.U32.HI UR5, URZ, 0x4, UR4 ;  /* 0x00000004ff057899 */ /* 0x000fe40008011604 */
[----:B------:R-:W-:Y:S02]  /*34a0*/  USHF.R.S32.HI UR40, URZ, 0x7, UR40 ;  /* 0x00000007ff287899 */ /* 0x000fe40008011428 */
[----:B------:R-:W-:Y:S02]  /*34b0*/  USHF.R.U32.HI UR4, URZ, 0x4, UR6 ;  /* 0x00000004ff047899 */ /* 0x000fe40008011606 */
[----:B------:R-:W-:Y:S02]  /*34c0*/  UISETP.LT.AND UP0, UPT, UR40, 0x1, UPT ;  /* 0x000000012800788c */ /* 0x000fe4000bf01270 */
[----:B------:R-:W-:-:S02]  /*34d0*/  ULOP3.LUT UR5, UR5, 0x3fff, URZ, 0xc0, !UPT ;  /* 0x00003fff05057892 */ /* 0x000fc4000f8ec0ff */
[----:B------:R-:W-:Y:S02]  /*34e0*/  ULOP3.LUT UR4, UR4, 0x3fff, URZ, 0xc0, !UPT ;  /* 0x00003fff04047892 */ /* 0x000fe4000f8ec0ff */
[----:B------:R-:W-:Y:S02]  /*34f0*/  USEL UR41, UR40, 0x1, !UP0 ;  /* 0x0000000128297887 */ /* 0x000fe4000c000000 */
[----:B------:R-:W-:Y:S02]  /*3500*/  ULOP3.LUT UR28, UR5, 0x10000, URZ, 0xfc, !UPT ;  /* 0x00010000051c7892 */ /* 0x000fe4000f8efcff */
[----:B------:R-:W-:Y:S02]  /*3510*/  ULOP3.LUT UR29, UR4, 0x10000, URZ, 0xfc, !UPT ;  /* 0x00010000041d7892 */ /* 0x000fe4000f8efcff */
[----:B------:R-:W-:Y:S01]  /*3520*/  UIADD3 UR41, UPT, UPT, -UR41, URZ, URZ ;  /* 0x000000ff29297290 */ /* 0x000fe2000fffe1ff */
[----:B------:R-:W-:Y:S01]  /*3530*/  UMOV UR34, 0x0 ;  /* 0x0000000000227882 */ /* 0x000fe20000000000 */
[----:B------:R-:W-:Y:S01]  /*3540*/  UMOV UR35, 0x4400010 ;  /* 0x0440001000237882 */ /* 0x000fe20000000000 */
[----:B------:R-:W-:Y:S01]  /*3550*/  UMOV UR32, 0x0 ;  /* 0x0000000000207882 */ /* 0x000fe20000000000 */
[----:B------:R-:W-:Y:S01]  /*3560*/  UMOV UR33, 0x4400010 ;  /* 0x0440001000217882 */ /* 0x000fe20000000000 */
[----:B-1----:R-:W-:-:S15]  /*3570*/  R2UR UR42, R0 ;  /* 0x00000000002a72ca */ /* 0x002fde00000e0000 */
.L_x_67:
[----:B------:R-:W-:Y:S02]  /*3580*/  LEA R0, R10, UR26, 0x3 ;  /* 0x0000001a0a007c11 */ /* 0x000fe4000f8e18ff */
[----:B------:R-:W-:Y:S02]  /*3590*/  SHF.L.U32 R5, R9, 0x1f, RZ ;  /* 0x0000001f09057819 */ /* 0x000fe400000006ff */
[----:B------:R-:W-:Y:S01]  /*35a0*/  PLOP3.LUT P0, PT, PT, PT, UP4, 0x80, 0x8 ;  /* 0x000000000008781c */ /* 0x000fe20003f0f048 */
[----:B------:R-:W-:Y:S01]  /*35b0*/  VIADD R3, R0, 0xb0 ;  /* 0x000000b000037836 */ /* 0x000fe20000000000 */
[----:B-1----:R-:W1:Y:S02]  /*35c0*/  SYNCS.PHASECHK.TRANS64.TRYWAIT P1, [R0+URZ+0xa0], R5 ;  /* 0x0000a005000075a7 */ /* 0x002e6400080211ff */
[----:B-1-3--:R-:W-:Y:S09]  /*35d0*/  @!P1 BRA `(.L_x_61) ;  /* 0x0000006400d89947 */ /* 0x00aff20003800000 */
.L_x_150:
[----:B------:R-:W-:Y:S01]  /*35e0*/  LEA R4, R10, UR26, 0x4 ;  /* 0x0000001a0a047c11 */ /* 0x000fe2000f8e20ff */
[----:B------:R-:W-:Y:S01]  /*35f0*/  @UP4 ULEA UR4, UR24, UR26, 0x3 ;  /* 0x0000001a18044291 */ /* 0x000fe2000f8e18ff */
[----:B------:R-:W-:Y:S01]  /*3600*/  PLOP3.LUT P2, PT, PT, PT, PT, 0x80, 0x8 ;  /* 0x000000000008781c */ /* 0x000fe20003f4f070 */
[----:B------:R-:W-:Y:S01]  /*3610*/  ULEA UR31, UR30, UR26, 0x3 ;  /* 0x0000001a1e1f7291 */ /* 0x000fe2000f8e18ff */
[----:B------:R-:W-:Y:S02]  /*3620*/  PRMT R3, RZ, 0x654, R3 ;  /* 0x00000654ff037816 */ /* 0x000fe40000000003 */
[----:B-1----:R-:W1:Y:S01]  /*3630*/  LDS.128 R4, [R4+0x130] ;  /* 0x0001300004047984 */ /* 0x002e620000000c00 */
[----:B------:R-:W-:Y:S02]  /*3640*/  @P0 SHF.L.U32 R2, R8, 0x1f, RZ ;  /* 0x0000001f08020819 */ /* 0x000fe400000006ff */
[----:B------:R-:W-:Y:S01]  /*3650*/  SHF.L.U32 R0, R11, 0x1f, RZ ;  /* 0x0000001f0b007819 */ /* 0x000fe200000006ff */
[----:B------:R-:W-:Y:S01]  /*3660*/  @!PT LDS RZ, [RZ] ;  /* 0x00000000fffff984 */ /* 0x000fe20000000800 */
[----:B------:R-:W-:Y:S01]  /*3670*/  @!PT LDS RZ, [RZ] ;  /* 0x00000000fffff984 */ /* 0x000fe20000000800 */
[----:B------:R-:W-:Y:S01]  /*3680*/  @!PT LDS RZ, [RZ] ;  /* 0x00000000fffff984 */ /* 0x000fe20000000800 */
[----:B------:R-:W-:Y:S01]  /*3690*/  @!PT LDS RZ, [RZ] ;  /* 0x00000000fffff984 */ /* 0x000fe20000000800 */
[----:B------:R2:W-:Y:S06]  /*36a0*/  MEMBAR.ALL.CTA ;  /* 0x0000000000007992 */ /* 0x0005ec0000008000 */
[----:B--2---:R-:W2:Y:S02]  /*36b0*/  FENCE.VIEW.ASYNC.S ;  /* 0x00000000000073c6 */ /* 0x004ea40000000000 */
[----:B--2---:R2:W-:Y:S01]  /*36c0*/  SYNCS.ARRIVE.TRANS64.RED.A1T0 RZ, [R3+URZ], RZ ;  /* 0x000000ff03ff79a7 */ /* 0x0045e200081004ff */
[----:B------:R2:W3:Y:S01]  /*36d0*/  @P0 SYNCS.PHASECHK.TRANS64.TRYWAIT P2, [UR4], R2 ;  /* 0x00000002ff0005a7 */ /* 0x0004e20008041104 */
[----:B------:R-:W-:Y:S01]  /*36e0*/  ULEA.HI UR4, UR30, UR30, URZ, 0x1 ;  /* 0x0000001e1e047291 */ /* 0x000fe2000f8f08ff */
[----:B-1----:R-:W-:-:S03]  /*36f0*/  LOP3.LUT P1, RZ, R6, 0x1, RZ, 0xc0, !PT ;  /* 0x0000000106ff7812 */ /* 0x002fc6000782c0ff */
[----:B------:R-:W-:Y:S02]  /*3700*/  USHF.L.U32 UR11, UR4, 0x7, URZ ;  /* 0x00000007040b7899 */ /* 0x000fe400080006ff */
[----:B------:R-:W-:Y:S02]  /*3710*/  ULOP3.LUT UR4, UR4, 0xffe, URZ, 0xc0, !UPT ;  /* 0x00000ffe04047892 */ /* 0x000fe4000f8ec0ff */
[----:B------:R-:W-:Y:S02]  /*3720*/  ULOP3.LUT UR11, UR11, 0xffffff00, URZ, 0xc0, !UPT ;  /* 0xffffff000b0b7892 */ /* 0x000fe4000f8ec0ff */
[----:B------:R-:W-:Y:S02]  /*3730*/  UIADD3 UR4, UPT, UPT, -UR4, UR30, URZ ;  /* 0x0000001e04047290 */ /* 0x000fe4000fffe1ff */
[----:B------:R-:W-:Y:S01]  /*3740*/  UIADD3 UR11, UPT, UPT, UR42, UR11, URZ ;  /* 0x0000000b2a0b7290 */ /* 0x000fe2000fffe0ff */
[----:B------:R-:W1:Y:S03]  /*3750*/  SYNCS.PHASECHK.TRANS64.TRYWAIT P0, [UR31+0xe0], R0 ;  /* 0x0000e000ff0075a7 */ /* 0x000e66000800111f */
[----:B------:R-:W-:Y:S01]  /*3760*/  ULEA UR11, UR4, UR11, 0x14 ;  /* 0x0000000b040b7291 */ /* 0x000fe2000f8ea0ff */
[----:B-123--:R-:W-:Y:S11]  /*3770*/  @!P0 BRA `(.L_x_62) ;  /* 0x0000006400848947 */ /* 0x00eff60003800000 */
.L_x_152:
[----:B------:R-:W-:Y:S01]  /*3780*/  IADD3 R10, PT, PT, R10, 0x1, RZ ;  /* 0x000000010a0a7810 */ /* 0x000fe20007ffe0ff */
[----:B------:R-:W-:Y:S06]  /*3790*/  BRA.U !UP4, `(.L_x_63) ;  /* 0x000000010cc07547 */ /* 0x000fec000b800000 */
[----:B------:R-:W-:Y:S01]  /*37a0*/  UPLOP3.LUT UP2, UPT, UPT, UPT, UPT, 0x40, 0x4 ;  /* 0x000000000004789c */ /* 0x000fe20003f4e870 */
[----:B------:R-:W-:Y:S01]  /*37b0*/  UMOV UR23, UR41 ;  /* 0x0000002900177c82 */ /* 0x000fe20008000000 */
[----:B------:R-:W-:Y:S01]  /*37c0*/  UMOV UR22, UR40 ;  /* 0x0000002800167c82 */ /* 0x000fe20008000000 */
[----:B------:R-:W-:-:S08]  /*37d0*/  UMOV UR10, UR24 ;  /* 0x00000018000a7c82 */ /* 0x000fd00008000000 */
.L_x_66:
[----:B------:R-:W-:Y:S02]  /*37e0*/  UIADD3 UR23, UPT, UPT, UR23, 0x1, URZ ;  /* 0x0000000117177890 */ /* 0x000fe4000fffe0ff */
[----:B--2---:R-:W-:Y:S02]  /*37f0*/  ULEA UR5, UR10, UR26, 0x3 ;  /* 0x0000001a0a057291 */ /* 0x004fe4000f8e18ff */
[----:B------:R-:W-:Y:S01]  /*3800*/  UISETP.NE.AND UP3, UPT, UR23, URZ, UPT ;  /* 0x000000ff1700728c */ /* 0x000fe2000bf65270 */
[----:B---3--:R-:W-:Y:S10]  /*3810*/  @P2 BRA `(.L_x_64) ;  /* 0x00000000000c2947 */ /* 0x008ff40003800000 */
[----:B-1----:R-:W-:Y:S04]  /*3820*/  SHF.L.U32 R3, R8, 0x1f, RZ ;  /* 0x0000001f08037819 */ /* 0x002fe800000006ff */
[----:B------:R-:W1:Y:S02]  /*3830*/  SYNCS.PHASECHK.TRANS64.TRYWAIT P0, [UR5], R3 ;  /* 0x00000003ff0075a7 */ /* 0x000e640008001105 */
[----:B-1----:R-:W-:Y:S05]  /*3840*/  @!P0 BRA `(.L_x_65) ;  /* 0x0000006400688947 */ /* 0x002fea0003800000 */
.L_x_64:
[----:B------:R-:W-:Y:S01]  /*3850*/  UISETP.NE.AND UP0, UPT, UR22, 0x1, UPT ;  /* 0x000000011600788c */ /* 0x000fe2000bf05270 */
[----:B------:R-:W-:Y:S01]  /*3860*/  PLOP3.LUT P2, PT, PT, PT, PT, 0x80, 0x8 ;  /* 0x000000000008781c */ /* 0x000fe20003f4f070 */
[----:B------:R-:W-:Y:S02]  /*3870*/  UIADD3 UR4, UPT, UPT, UR10, 0x1, URZ ;  /* 0x000000010a047890 */ /* 0x000fe4000fffe0ff */
[----:B------:R-:W-:Y:S02]  /*3880*/  UIADD3 UR25, UPT, UPT, UR5, 0x28, URZ ;  /* 0x0000002805197890 */ /* 0x000fe4000fffe0ff */
[----:B------:R-:W-:Y:S01]  /*3890*/  UISETP.NE.AND UP1, UPT, UR4, 0x5, UPT ;  /* 0x000000050400788c */ /* 0x000fe2000bf25270 */
[----:B------:R-:W-:Y:S01]  /*38a0*/  PLOP3.LUT P0, PT, PT, PT, UP0, 0x80, 0x8 ;  /* 0x000000000008781c */ /* 0x000fe20003f0f008 */
[----:B------:R-:W-:Y:S02]  /*38b0*/  UIADD3 UR22, UPT, UPT, UR22, -0x1, URZ ;  /* 0xffffffff16167890 */ /* 0x000fe4000fffe0ff */
[----:B------:R-:W-:Y:S02]  /*38c0*/  USEL UR6, URZ, 0x1, UP1 ;  /* 0x00000001ff067887 */ /* 0x000fe40008800000 */
[----:B------:R-:W-:Y:S01]  /*38d0*/  USEL UR24, UR4, URZ, UP1 ;  /* 0x000000ff04187287 */ /* 0x000fe20008800000 */
[----:B------:R-:W-:Y:S01]  /*38e0*/  UMOV UR7, 0x40004040 ;  /* 0x4000404000077882 */ /* 0x000fe20000000000 */
[----:B------:R-:W-:Y:S02]  /*38f0*/  UMOV UR5, 0x40004040 ;  /* 0x4000404000057882 */ /* 0x000fe40000000000 */
[----:B------:R-:W-:Y:S01]  /*3900*/  @UP0 ULEA UR4, UR24, UR26, 0x3 ;  /* 0x0000001a18040291 */ /* 0x000fe2000f8e18ff */
[----:B------:R-:W-:Y:S01]  /*3910*/  LOP3.LUT R8, R8, UR6, RZ, 0x3c, !PT ;  /* 0x0000000608087c12 */ /* 0x000fe2000f8e3cff */
[----:B------:R-:W-:Y:S01]  /*3920*/  ULEA UR6, UR10, UR29, 0xb ;  /* 0x0000001d0a067291 */ /* 0x000fe2000f8e58ff */
[----:B------:R-:W-:Y:S02]  /*3930*/  UMOV UR21, 0x40004040 ;  /* 0x4000404000157882 */ /* 0x000fe40000000000 */
[----:B-1----:R-:W-:Y:S01]  /*3940*/  @P0 SHF.L.U32 R0, R8, 0x1f, RZ ;  /* 0x0000001f08000819 */ /* 0x002fe200000006ff */
[----:B------:R-:W-:Y:S02]  /*3950*/  UIADD3 UR20, UPT, UPT, UR6, 0x2, URZ ;  /* 0x0000000206147890 */ /* 0x000fe4000fffe0ff */
[----:B------:R-:W-:Y:S01]  /*3960*/  UIADD3 UR16, UPT, UPT, UR6, 0x4, URZ ;  /* 0x0000000406107890 */ /* 0x000fe2000fffe0ff */
[----:B------:R2:W3:Y:S01]  /*3970*/  @P0 SYNCS.PHASECHK.TRANS64.TRYWAIT P2, [UR4], R0 ;  /* 0x00000000ff0005a7 */ /* 0x0004e20008041104 */
[----:B------:R-:W-:Y:S02]  /*3980*/  ULEA UR4, UR10, UR28, 0x9 ;  /* 0x0000001c0a047291 */ /* 0x000fe4000f8e48ff */
[----:B------:R-:W-:Y:S02]  /*3990*/  UIADD3 UR12, UPT, UPT, UR6, 0x6, URZ ;  /* 0x00000006060c7890 */ /* 0x000fe4000fffe0ff */
[----:B------:R-:W-:Y:S02]  /*39a0*/  UIADD3 UR18, UPT, UPT, UR4, 0x2, URZ ;  /* 0x0000000204127890 */ /* 0x000fe4000fffe0ff */
[----:B------:R-:W-:Y:S02]  /*39b0*/  UIADD3 UR14, UPT, UPT, UR4, 0x4, URZ ;  /* 0x00000004040e7890 */ /* 0x000fe4000fffe0ff */
[----:B------:R-:W-:Y:S01]  /*39c0*/  UIADD3 UR8, UPT, UPT, UR4, 0x6, URZ ;  /* 0x0000000604087890 */ /* 0x000fe2000fffe0ff */
[----:B------:R2:W-:Y:S01]  /*39d0*/  UTCQMMA gdesc[UR4], gdesc[UR6], tmem[UR11], tmem[UR38], idesc[UR39], UP2 ;  /* 0x00ff2606040075ea */ /* 0x0005e2000900030b */
[----:B------:R-:W-:Y:S01]  /*39e0*/  UPLOP3.LUT UP2, UPT, UPT, UPT, UPT, 0x80, 0x8 ;  /* 0x000000000008789c */ /* 0x000fe20003f4f070 */
[----:B------:R-:W-:Y:S01]  /*39f0*/  UMOV UR19, 0x40004040 ;  /* 0x4000404000137882 */ /* 0x000fe20000000000 */
[----:B------:R-:W-:Y:S01]  /*3a00*/  UMOV UR17, 0x40004040 ;  /* 0x4000404000117882 */ /* 0x000fe20000000000 */
[----:B------:R2:W-:Y:S01]  /*3a10*/  UTCQMMA gdesc[UR18], gdesc[UR20], tmem[UR11], tmem[UR36], idesc[UR37], UPT ;  /* 0x00ff2414120075ea */ /* 0x0005e2000b80030b */
[----:B------:R-:W-:Y:S01]  /*3a20*/  UMOV UR15, 0x40004040 ;  /* 0x40004040000f7882 */ /* 0x000fe20000000000 */
[----:B------:R-:W-:Y:S01]  /*3a30*/  UMOV UR13, 0x40004040 ;  /* 0x40004040000d7882 */ /* 0x000fe20000000000 */
[----:B------:R-:W-:Y:S01]  /*3a40*/  UMOV UR9, 0x40004040 ;  /* 0x4000404000097882 */ /* 0x000fe20000000000 */
[----:B------:R2:W-:Y:S01]  /*3a50*/  UTCQMMA gdesc[UR14], gdesc[UR16], tmem[UR11], tmem[UR34], idesc[UR35], UPT ;  /* 0x00ff22100e0075ea */ /* 0x0005e2000b80030b */
[----:B------:R2:W-:Y:S01]  /*3a60*/  UTCQMMA gdesc[UR8], gdesc[UR12], tmem[UR11], tmem[UR32], idesc[UR33], UPT ;  /* 0x00ff200c080075ea */ /* 0x0005e2000b80030b */
[----:B------:R2:W-:Y:S01]  /*3a70*/  UTCBAR.MULTICAST [UR25], URZ, UR27 ;  /* 0x000000ff190073e9 */ /* 0x0005e2000800081b */
[----:B------:R-:W-:Y:S01]  /*3a80*/  UMOV UR10, UR24 ;  /* 0x00000018000a7c82 */ /* 0x000fe20008000000 */
[----:B------:R-:W-:Y:S05]  /*3a90*/  BRA.U UP3, `(.L_x_66) ;  /* 0xfffffffd03507547 */ /* 0x000fea000b83ffff */
.L_x_63:
[----:B--2---:R-:W-:Y:S01]  /*3aa0*/  UIADD3 UR4, UPT, UPT, UR30, 0x1, URZ ;  /* 0x000000011e047890 */ /* 0x004fe2000fffe0ff */
[C---:B------:R-:W-:Y:S01]  /*3ab0*/  ISETP.NE.AND P0, PT, R10.reuse, 0x2, PT ;  /* 0x000000020a00780c */ /* 0x040fe20003f05270 */
[----:B------:R-:W-:Y:S02]  /*3ac0*/  UIADD3 UR5, UPT, UPT, UR31, 0xc0, URZ ;  /* 0x000000c01f057890 */ /* 0x000fe4000fffe0ff */
[----:B------:R-:W-:Y:S01]  /*3ad0*/  UISETP.NE.AND UP0, UPT, UR4, 0x4, UPT ;  /* 0x000000040400788c */ /* 0x000fe2000bf05270 */
[----:B-1----:R-:W-:Y:S02]  /*3ae0*/  SEL R0, RZ, 0x1, P0 ;  /* 0x00000001ff007807 */ /* 0x002fe40000000000 */
[----:B------:R-:W-:Y:S01]  /*3af0*/  SEL R10, R10, RZ, P0 ;  /* 0x000000ff0a0a7207 */ /* 0x000fe20000000000 */
[----:B------:R-:W-:Y:S01]  /*3b00*/  USEL UR6, URZ, 0x1, UP0 ;  /* 0x00000001ff067887 */ /* 0x000fe20008000000 */
[----:B------:R-:W-:Y:S01]  /*3b10*/  LOP3.LUT R9, R9, R0, RZ, 0x3c, !PT ;  /* 0x0000000009097212 */ /* 0x000fe200078e3cff */
[----:B------:R-:W-:Y:S01]  /*3b20*/  USEL UR30, UR4, URZ, UP0 ;  /* 0x000000ff041e7287 */ /* 0x000fe20008000000 */
[----:B------:R1:W-:Y:S03]  /*3b30*/  UTCBAR [UR5], URZ ;  /* 0x000000ff050073e9 */ /* 0x0003e600080000ff */
[----:B------:R-:W-:Y:S01]  /*3b40*/  LOP3.LUT R11, R11, UR6, RZ, 0x3c, !PT ;  /* 0x000000060b0b7c12 */ /* 0x000fe2000f8e3cff */
[----:B------:R-:W-:Y:S07]  /*3b50*/  @P1 BRA `(.L_x_67) ;  /* 0xfffffff800881947 */ /* 0x000fee000383ffff */
[----:B------:R-:W2:Y:S01]  /*3b60*/  S2UR UR8, SR_CgaCtaId ;  /* 0x00000000000879c3 */ /* 0x000ea20000008800 */
[----:B------:R-:W-:Y:S01]  /*3b70*/  ELECT P0, URZ, PT ;  /* 0x0000000000ff782f */ /* 0x000fe20003800000 */
[----:B------:R-:W-:Y:S01]  /*3b80*/  IMAD.MOV.U32 R0, RZ, RZ, 0x1 ;  /* 0x00000001ff007424 */ /* 0x000fe200078e00ff */
[----:B------:R-:W-:Y:S01]  /*3b90*/  UIADD3 UR26, UPT, UPT, UR26, 0xe0, URZ ;  /* 0x000000e01a1a7890 */ /* 0x000fe2000fffe0ff */
[----:B------:R-:W-:Y:S01]  /*3ba0*/  SHF.L.U32 R3, R11, 0x1f, RZ ;  /* 0x0000001f0b037819 */ /* 0x000fe200000006ff */
[----:B------:R-:W-:-:S03]  /*3bb0*/  UMOV UR4, 0x40 ;  /* 0x0000004000047882 */ /* 0x000fc60000000000 */
[----:B------:R-:W-:Y:S01]  /*3bc0*/  UVIRTCOUNT.DEALLOC.SMPOOL 0x80 ;  /* 0x000000800000784c */ /* 0x000fe20000000000 */
[----:B--2---:R-:W-:Y:S02]  /*3bd0*/  ULEA UR8, UR8, UR4, 0x18 ;  /* 0x0000000408087291 */ /* 0x004fe4000f8ec0ff */
[----:B------:R-:W-:-:S07]  /*3be0*/  ULEA UR4, UR30, UR26, 0x3 ;  /* 0x0000001a1e047291 */ /* 0x000fce000f8e18ff */
[----:B------:R2:W-:Y:S02]  /*3bf0*/  @P0 STS.U8 [UR8+0x1c], R0 ;  /* 0x00001c00ff000988 */ /* 0x0005e40008000008 */
[----:B------:R-:W4:Y:S02]  /*3c00*/  SYNCS.PHASECHK.TRANS64.TRYWAIT P0, [UR4], R3 ;  /* 0x00000003ff0075a7 */ /* 0x000f240008001104 */
[----:B--2-4-:R-:W-:Y:S05]  /*3c10*/  @!P0 BRA `(.L_x_68) ;  /* 0x00000060008c8947 */ /* 0x014fea0003800000 */
.L_x_155:
[----:B------:R-:W-:-:S04]  /*3c20*/  UIADD3 UR4, UPT, UPT, UR30, 0x1, URZ ;  /* 0x000000011e047890 */ /* 0x000fc8000fffe0ff */
[----:B------:R-:W-:-:S04]  /*3c30*/  UISETP.NE.AND UP0, UPT, UR4, 0x4, UPT ;  /* 0x000000040400788c */ /* 0x000fc8000bf05270 */
[----:B------:R-:W-:Y:S02]  /*3c40*/  USEL UR6, URZ, 0x1, UP0 ;  /* 0x00000001ff067887 */ /* 0x000fe40008000000 */
[----:B------:R-:W-:-:S04]  /*3c50*/  USEL UR4, UR4, URZ, UP0 ;  /* 0x000000ff04047287 */ /* 0x000fc80008000000 */
[----:B-1----:R-:W-:Y:S01]  /*3c60*/  ULEA UR5, UR4, UR26, 0x3 ;  /* 0x0000001a04057291 */ /* 0x002fe2000f8e18ff */
[----:B------:R-:W-:-:S04]  /*3c70*/  LOP3.LUT R2, R11, UR6, RZ, 0x3c, !PT ;  /* 0x000000060b027c12 */ /* 0x000fc8000f8e3cff */
[----:B--2---:R-:W-:-:S04]  /*3c80*/  SHF.L.U32 R3, R2, 0x1f, RZ ;  /* 0x0000001f02037819 */ /* 0x004fc800000006ff */
[----:B------:R-:W1:Y:S02]  /*3c90*/  SYNCS.PHASECHK.TRANS64.TRYWAIT P0, [UR5], R3 ;  /* 0x00000003ff0075a7 */ /* 0x000e640008001105 */
[----:B-1----:R-:W-:Y:S05]  /*3ca0*/  @!P0 BRA `(.L_x_69) ;  /* 0x0000006000808947 */ /* 0x002fea0003800000 */
.L_x_157:
        /* <DEDUP_REMOVED lines=9> */
.L_x_159:
[----:B------:R-:W-:-:S04]  /*3d40*/  UIADD3 UR4, UPT, UPT, UR4, 0x1, URZ ;  /* 0x0000000104047890 */ /* 0x000fc8000fffe0ff */
[----:B------:R-:W-:-:S04]  /*3d50*/  UISETP.NE.AND UP0, UPT, UR4, 0x4, UPT ;  /* 0x000000040400788c */ /* 0x000fc8000bf05270 */
[----:B------:R-:W-:Y:S02]  /*3d60*/  USEL UR5, URZ, 0x1, UP0 ;  /* 0x00000001ff057887 */ /* 0x000fe40008000000 */
[----:B------:R-:W-:-:S04]  /*3d70*/  USEL UR4, UR4, URZ, UP0 ;  /* 0x000000ff04047287 */ /* 0x000fc80008000000 */
[----:B------:R-:W-:Y:S01]  /*3d80*/  ULEA UR4, UR4, UR26, 0x3 ;  /* 0x0000001a04047291 */ /* 0x000fe2000f8e18ff */
[----:B-1----:R-:W-:-:S04]  /*3d90*/  LOP3.LUT R3, R2, UR5, RZ, 0x3c, !PT ;  /* 0x0000000502037c12 */ /* 0x002fc8000f8e3cff */
[----:B------:R-:W-:-:S04]  /*3da0*/  SHF.L.U32 R3, R3, 0x1f, RZ ;  /* 0x0000001f03037819 */ /* 0x000fc800000006ff */
[----:B------:R-:W1:Y:S02]  /*3db0*/  SYNCS.PHASECHK.TRANS64.TRYWAIT P0, [UR4], R3 ;  /* 0x00000003ff0075a7 */ /* 0x000e640008001104 */
[----:B-1----:R-:W-:Y:S05]  /*3dc0*/  @!P0 BRA `(.L_x_71) ;  /* 0x0000006000688947 */ /* 0x002fea0003800000 */
.L_x_161:
[----:B------:R-:W-:Y:S01]  /*3dd0*/  NOP ;  /* 0x0000000000007918 */ /* 0x000fe20000000000 */
[----:B-1----:R-:W1:Y:S01]  /*3de0*/  LDS R0, [UR8+0x14] ;  /* 0x00001408ff007984 */ /* 0x002e620008000800 */
[----:B------:R-:W-:Y:S01]  /*3df0*/  ULOP3.LUT UR4, UR42, 0xffff, URZ, 0xc0, !UPT ;  /* 0x0000ffff2a047892 */ /* 0x000fe2000f8ec0ff */
[----:B------:R-:W-:Y:S01]  /*3e00*/  UMOV UR5, 0xffff ;  /* 0x0000ffff00057882 */ /* 0x000fe20000000000 */
[----:B------:R-:W-:Y:S02]  /*3e10*/  UMOV UR6, 0x1 ;  /* 0x0000000100067882 */ /* 0x000fe40000000000 */
[----:B------:R-:W-:-:S04]  /*3e20*/  USHF.R.U32.HI UR4, URZ, 0x5, UR4 ;  /* 0x00000005ff047899 */ /* 0x000fc80008011604 */
[----:B------:R-:W-:Y:S02]  /*3e30*/  USHF.L.U32 UR5, UR5, UR4, URZ ;  /* 0x0000000405057299 */ /* 0x000fe400080006ff */
[----:B------:R-:W-:-:S04]  /*3e40*/  USHF.L.U32 UR4, UR6, UR4, URZ ;  /* 0x0000000406047299 */ /* 0x000fc800080006ff */
[----:B-1----:R-:W-:-:S04]  /*3e50*/  LOP3.LUT R0, R0, UR5, RZ, 0xc0, !PT ;  /* 0x0000000500007c12 */ /* 0x002fc8000f8ec0ff */
[----:B------:R-:W-:-:S13]  /*3e60*/  ISETP.NE.AND P0, PT, R0, UR5, PT ;  /* 0x0000000500007c0c */ /* 0x000fda000bf05270 */
[----:B------:R-:W-:Y:S05]  /*3e70*/  @P0 BRA `(.L_x_72) ;  /* 0x0000000000580947 */ /* 0x000fea0003800000 */
[----:B------:R-:W1:Y:S02]  /*3e80*/  LDS R0, [UR8+0x18] ;  /* 0x00001808ff007984 */ /* 0x000e640008000800 */
[----:B-1----:R-:W-:-:S04]  /*3e90*/  LOP3.LUT R0, R0, UR4, RZ, 0xc0, !PT ;  /* 0x0000000400007c12 */ /* 0x002fc8000f8ec0ff */
[----:B------:R-:W-:-:S13]  /*3ea0*/  ISETP.NE.AND P0, PT, R0, UR4, PT ;  /* 0x0000000400007c0c */ /* 0x000fda000bf05270 */
[----:B------:R-:W-:Y:S05]  /*3eb0*/  @P0 BRA `(.L_x_73) ;  /* 0x00000000003c0947 */ /* 0x000fea0003800000 */
[----:B------:R-:W1:Y:S01]  /*3ec0*/  S2R R2, SR_LANEID ;  /* 0x0000000000027919 */ /* 0x000e620000000000 */
[----:B------:R-:W-:Y:S01]  /*3ed0*/  ULOP3.LUT UR5, URZ, UR5, URZ, 0x33, !UPT ;  /* 0x00000005ff057292 */ /* 0x000fe2000f8e33ff */
[----:B------:R-:W-:Y:S01]  /*3ee0*/  LOP3.LUT R4, RZ, UR4, RZ, 0x33, !PT ;  /* 0x00000004ff047c12 */ /* 0x000fe2000f8e33ff */
[----:B------:R-:W-:Y:S02]  /*3ef0*/  VOTEU.ANY UR4, UPT, PT ;  /* 0x0000000000047886 */ /* 0x000fe400038e0100 */
[----:B------:R-:W-:Y:S01]  /*3f00*/  UFLO.U32 UR4, UR4 ;  /* 0x00000004000472bd */ /* 0x000fe200080e0000 */
[----:B------:R-:W2:Y:S01]  /*3f10*/  REDUX UR6, R4 ;  /* 0x00000000040673c4 */ /* 0x000ea20000000000 */
[----:B------:R-:W-:-:S06]  /*3f20*/  IMAD.U32 R0, RZ, RZ, UR5 ;  /* 0x00000005ff007e24 */ /* 0x000fcc000f8e00ff */
[----:B------:R4:W-:Y:S01]  /*3f30*/  UTCATOMSWS.AND URZ, UR5 ;  /* 0x0000000500ff79e3 */ /* 0x0009e20008000000 */
[----:B------:R-:W3:Y:S01]  /*3f40*/  REDUX UR7, R0 ;  /* 0x00000000000773c4 */ /* 0x000ee20000000000 */
[----:B-1----:R-:W-:Y:S01]  /*3f50*/  ISETP.EQ.U32.AND P0, PT, R2, UR4, PT ;  /* 0x0000000402007c0c */ /* 0x002fe2000bf02070 */
[----:B--2---:R-:W-:Y:S01]  /*3f60*/  IMAD.U32 R2, RZ, RZ, UR6 ;  /* 0x00000006ff027e24 */ /* 0x004fe2000f8e00ff */
[----:B---3--:R-:W-:-:S11]  /*3f70*/  MOV R3, UR7 ;  /* 0x0000000700037c02 */ /* 0x008fd60008000f00 */
[----:B------:R4:W-:Y:S04]  /*3f80*/  @P0 ATOMS.AND RZ, [UR8+0x14], R3 ;  /* 0x00001403ffff098c */ /* 0x0009e8000a800008 */
[----:B------:R4:W-:Y:S01]  /*3f90*/  @P0 ATOMS.AND RZ, [UR8+0x18], R2 ;  /* 0x00001802ffff098c */ /* 0x0009e2000a800008 */
[----:B------:R-:W-:Y:S05]  /*3fa0*/  BRA `(.L_x_74) ;  /* 0x0000000000147947 */ /* 0x000fea0003800000 */
.L_x_73:
[----:B------:R-:W-:Y:S02]  /*3fb0*/  MOV R2, 0x3fd0 ;  /* 0x00003fd000027802 */ /* 0x000fe40000000f00 */
[----:B---3-5:R-:W-:Y:S05]  /*3fc0*/  CALL.REL.NOINC `($__internal_0_$__cuda_sm10x_tcgen05_guardrail_trap_col_being_dealloced_not_returned_by_alloc) ;  /* 0x00000064004c7944 */ /* 0x028fea0003c00000 */
[----:B------:R-:W-:Y:S05]  /*3fd0*/  BRA `(.L_x_74) ;  /* 0x0000000000087947 */ /* 0x000fea0003800000 */
.L_x_72:
[----:B------:R-:W-:Y:S02]  /*3fe0*/  MOV R2, 0x4000 ;  /* 0x0000400000027802 */ /* 0x000fe40000000f00 */
[----:B---3-5:R-:W-:Y:S05]  /*3ff0*/  CALL.REL.NOINC `($__internal_2_$__cuda_sm10x_tcgen05_guardrail_trap_unallocated_columns_being_dealloced) ;  /* 0x0000006400587944 */ /* 0x028fea0003c00000 */
.L_x_74:
[----:B------:R-:W-:Y:S01]  /*4000*/  NOP ;  /* 0x0000000000007918 */ /* 0x000fe20000000000 */
[----:B----4-:R-:W-:Y:S05]  /*4010*/  EXIT ;  /* 0x000000000000794d */ /* 0x010fea0003800000 */
.L_x_56:
[----:B------:R-:W-:-:S09]  /*4020*/  UISETP.NE.OR UP0, UPT, UR17, 0x3, !UP3 ;  /* 0x000000031100788c */ /* 0x000fd2000df05670 */
[----:B------:R-:W-:Y:S05]  /*4030*/  BRA.U UP0, `(.L_x_75) ;  /* 0x0000001100587547 */ /* 0x000fea000b800000 */
[----:B------:R-:W1:Y:S01]  /*4040*/  S2UR UR10, SR_CgaCtaId ;  /* 0x00000000000a79c3 */ /* 0x000e620000008800 */
[----:B------:R-:W2:Y:S01]  /*4050*/  LDCU UR31, c[0x0][0x370] ;  /* 0x00006e00ff1f77ac */ /* 0x000ea20008000800 */
[----:B------:R-:W-:Y:S02]  /*4060*/  HFMA2 R13, -RZ, RZ, 0, 0 ;  /* 0x00000000ff0d7431 */ /* 0x000fe400000001ff */
[----:B------:R-:W-:Y:S01]  /*4070*/  IMAD.MOV.U32 R15, RZ, RZ, 0x1 ;  /* 0x00000001ff0f7424 */ /* 0x000fe200078e00ff */
[----:B------:R-:W-:Y:S01]  /*4080*/  MOV R7, 0x1000 ;  /* 0x0000100000077802 */ /* 0x000fe20000000f00 */
[----:B------:R-:W2:Y:S01]  /*4090*/  LDCU.128 UR44, c[0x0][0xb10] ;  /* 0x00016200ff2c77ac */ /* 0x000ea20008000c00 */
[----:B------:R-:W-:Y:S01]  /*40a0*/  IMAD.MOV.U32 R14, RZ, RZ, RZ ;  /* 0x000000ffff0e7224 */ /* 0x000fe200078e00ff */
[----:B------:R-:W3:Y:S01]  /*40b0*/  LDC.64 R16, c[0x0][0x348] ;  /* 0x0000d200ff107b82 */ /* 0x000ee20000000a00 */
[----:B------:R-:W4:Y:S01]  /*40c0*/  LDCU UR30, c[0x0][0x374] ;  /* 0x00006e80ff1e77ac */ /* 0x000f220008000800 */
[----:B------:R-:W1:Y:S06]  /*40d0*/  LDCU UR15, c[0x0][0xb0c] ;  /* 0x00016180ff0f77ac */ /* 0x000e6c0008000800 */
[----:B------:R-:W3:Y:S01]  /*40e0*/  LDC.64 R2, c[0x0][0x888] ;  /* 0x00022200ff027b82 */ /* 0x000ee20000000a00 */
[----:B------:R-:W3:Y:S01]  /*40f0*/  LDCU UR49, c[0x0][0xb20] ;  /* 0x00016400ff3177ac */ /* 0x000ee20008000800 */
[----:B------:R-:W3:Y:S06]  /*4100*/  LDCU UR4, c[0x0][0xb30] ;  /* 0x00016600ff0477ac */ /* 0x000eec0008000800 */
[----:B------:R-:W3:Y:S01]  /*4110*/  LDC.64 R4, c[0x0][0x890] ;  /* 0x00022400ff047b82 */ /* 0x000ee20000000a00 */
[----:B------:R-:W-:Y:S01]  /*4120*/  UMOV UR21, 0x400 ;  /* 0x0000040000157882 */ /* 0x000fe20000000000 */
[----:B--2---:R-:W-:-:S02]  /*4130*/  UIMAD.WIDE.U32 UR6, UR31, UR44, URZ ;  /* 0x0000002c1f0672a5 */ /* 0x004fc4000f8e00ff */
[----:B----4-:R-:W-:Y:S02]  /*4140*/  UIMAD.WIDE.U32 UR8, UR30, UR47, URZ ;  /* 0x0000002f1e0872a5 */ /* 0x010fe4000f8e00ff */
[----:B-1----:R-:W-:Y:S02]  /*4150*/  ULEA UR21, UR10, UR21, 0x18 ;  /* 0x000000150a157291 */ /* 0x002fe4000f8ec0ff */
[----:B------:R-:W-:Y:S02]  /*4160*/  UPLOP3.LUT UP3, UPT, UPT, UPT, UPT, 0x40, 0x4 ;  /* 0x000000000004789c */ /* 0x000fe40003f6e870 */
[----:B------:R-:W-:Y:S02]  /*4170*/  UIADD3 UR37, UPT, UPT, UR21, 0x68, URZ ;  /* 0x0000006815257890 */ /* 0x000fe4000fffe0ff */
[----:B------:R-:W-:Y:S02]  /*4180*/  UIADD3 UR33, UPT, UPT, UR21, 0x50, URZ ;  /* 0x0000005015217890 */ /* 0x000fe4000fffe0ff */
[----:B------:R-:W-:-:S02]  /*4190*/  UIADD3 UR25, UPT, UPT, UR21, 0x58, URZ ;  /* 0x0000005815197890 */ /* 0x000fc4000fffe0ff */
[----:B------:R-:W-:Y:S01]  /*41a0*/  UIADD3 UR17, UPT, UPT, UR21, 0x60, URZ ;  /* 0x0000006015117890 */ /* 0x000fe2000fffe0ff */
[----:B------:R-:W-:Y:S01]  /*41b0*/  UMOV UR6, UR7 ;  /* 0x0000000700067c82 */ /* 0x000fe20008000000 */
[----:B------:R-:W-:Y:S01]  /*41c0*/  UMOV UR41, UR9 ;  /* 0x0000000900297c82 */ /* 0x000fe20008000000 */
[----:B------:R-:W-:Y:S02]  /*41d0*/  UISETP.GE.AND UP0, UPT, UR42, 0x1, UPT ;  /* 0x000000012a00788c */ /* 0x000fe4000bf06270 */
[----:B------:R-:W-:Y:S01]  /*41e0*/  UISETP.NE.AND UP4, UPT, UR42, 0x1, UPT ;  /* 0x000000012a00788c */ /* 0x000fe2000bf85270 */
[----:B------:R-:W1:Y:S01]  /*41f0*/  LDCU.64 UR22, c[0x0][0xb28] ;  /* 0x00016500ff1677ac */ /* 0x000e620008000a00 */
[----:B------:R-:W-:Y:S02]  /*4200*/  UISETP.NE.AND UP6, UPT, UR15, 0x1, UPT ;  /* 0x000000010f00788c */ /* 0x000fe4000bfc5270 */
[----:B------:R-:W-:Y:S02]  /*4210*/  UISETP.NE.AND UP5, UPT, UR46, 0x1, UPT ;  /* 0x000000012e00788c */ /* 0x000fe4000bfa5270 */
[----:B------:R-:W-:-:S02]  /*4220*/  UPRMT UR37, UR10, 0x654, UR37 ;  /* 0x000006540a257896 */ /* 0x000fc40008000025 */
[----:B------:R-:W-:Y:S02]  /*4230*/  USHF.R.U32.HI UR43, URZ, UR45, UR6 ;  /* 0x0000002dff2b7299 */ /* 0x000fe40008011606 */
[----:B------:R-:W-:Y:S02]  /*4240*/  UPRMT UR40, UR10, 0x654, UR33 ;  /* 0x000006540a287896 */ /* 0x000fe40008000021 */
[----:B------:R-:W-:Y:S02]  /*4250*/  UPRMT UR39, UR10, 0x654, UR25 ;  /* 0x000006540a277896 */ /* 0x000fe40008000019 */
[----:B------:R-:W-:Y:S02]  /*4260*/  UPRMT UR38, UR10, 0x654, UR17 ;  /* 0x000006540a267896 */ /* 0x000fe40008000011 */
[----:B---3--:R-:W-:Y:S02]  /*4270*/  USHF.R.U32.HI UR41, URZ, UR49, UR41 ;  /* 0x00000031ff297299 */ /* 0x008fe40008011629 */
[----:B------:R-:W-:-:S11]  /*4280*/  UISETP.NE.AND UP2, UPT, UR4, 0x1, UPT ;  /* 0x000000010400788c */ /* 0x000fd6000bf45270 */
.L_x_86:
[C---:B------:R-:W-:Y:S02]  /*4290*/  LEA R12, R14.reuse, UR21, 0x3 ;  /* 0x000000150e0c7c11 */ /* 0x040fe4000f8e18ff */
[----:B------:R-:W-:Y:S02]  /*42a0*/  SHF.L.U32 R9, R13, 0x1f, RZ ;  /* 0x0000001f0d097819 */ /* 0x000fe400000006ff */
[----:B------:R-:W-:Y:S02]  /*42b0*/  LEA R10, R14, UR21, 0x4 ;  /* 0x000000150e0a7c11 */ /* 0x000fe4000f8e20ff */
[----:B--2---:R-:W2:Y:S02]  /*42c0*/  SYNCS.PHASECHK.TRANS64.TRYWAIT P0, [R12+URZ+0xa0], R9 ;  /* 0x0000a0090c0075a7 */ /* 0x004ea400080011ff */
[----:B--2---:R-:W-:Y:S05]  /*42d0*/  @!P0 BRA `(.L_x_76) ;  /* 0x0000005c003c8947 */ /* 0x004fea0003800000 */
.L_x_162:
[----:B--2---:R-:W2:Y:S01]  /*42e0*/  LDS.128 R8, [R10+0x130] ;  /* 0x000130000a087984 */ /* 0x004ea20000000c00 */
[----:B------:R-:W-:Y:S01]  /*42f0*/  UISETP.GE.AND UP0, UPT, UR42, 0x1, UPT ;  /* 0x000000012a00788c */ /* 0x000fe2000bf06270 */
[----:B------:R-:W-:Y:S01]  /*4300*/  @!PT LDS RZ, [RZ] ;  /* 0x00000000fffff984 */ /* 0x000fe20000000800 */
[----:B------:R-:W-:Y:S01]  /*4310*/  @!PT LDS RZ, [RZ] ;  /* 0x00000000fffff984 */ /* 0x000fe20000000800 */
[----:B------:R-:W-:Y:S01]  /*4320*/  @!PT LDS RZ, [RZ] ;  /* 0x00000000fffff984 */ /* 0x000fe20000000800 */
[----:B------:R-:W-:Y:S01]  /*4330*/  @!PT LDS RZ, [RZ] ;  /* 0x00000000fffff984 */ /* 0x000fe20000000800 */
[----:B------:R3:W-:Y:S06]  /*4340*/  MEMBAR.ALL.CTA ;  /* 0x0000000000007992 */ /* 0x0007ec0000008000 */
[----:B---3--:R-:W3:Y:S01]  /*4350*/  FENCE.VIEW.ASYNC.S ;  /* 0x00000000000073c6 */ /* 0x008ee20000000000 */
[----:B--2---:R-:W-:Y:S11]  /*4360*/  LOP3.LUT P0, RZ, R10, 0x1, RZ, 0xc0, !PT ;  /* 0x000000010aff7812 */ /* 0x004ff6000780c0ff */
[----:B------:R-:W-:Y:S02]  /*4370*/  @!UPT UIADD3 URZ, UPT, UPT, URZ, URZ, URZ ;  /* 0x000000fffffff290 */ /* 0x000fe4000fffe0ff */
[----:B---3--:R-:W-:Y:S01]  /*4380*/  VOTEU.ANY UP1, P0 ;  /* 0x0000000000ff7886 */ /* 0x008fe20000020100 */
[----:B------:R-:W-:Y:S11]  /*4390*/  PLOP3.LUT P0, PT, PT, PT, UP1, 0x80, 0x8 ;  /* 0x000000000008781c */ /* 0x000ff60003f0f018 */
[----:B------:R-:W-:Y:S02]  /*43a0*/  @!UPT UIADD3 URZ, UPT, UPT, URZ, URZ, URZ ;  /* 0x000000fffffff290 */ /* 0x000fe4000fffe0ff */
[----:B------:R-:W-:Y:S02]  /*43b0*/  @P0 SHF.R.U32.HI R0, RZ, 0x10, R9 ;  /* 0x00000010ff000819 */ /* 0x000fe40000011609 */
[----:B------:R-:W-:Y:S02]  /*43c0*/  @P0 MOV R6, R8 ;  /* 0x0000000800060202 */ /* 0x000fe40000000f00 */
[----:B------:R-:W-:Y:S01]  /*43d0*/  @P0 R2UR UR4, R0 ;  /* 0x00000000000402ca */ /* 0x000fe200000e0000 */
[----:B------:R-:W-:Y:S01]  /*43e0*/  VIADD R0, R12, 0xb0 ;  /* 0x000000b00c007836 */ /* 0x000fe20000000000 */
[----:B------:R-:W-:Y:S02]  /*43f0*/  @P0 LOP3.LUT R8, R9, 0xffff, RZ, 0xc0, !PT ;  /* 0x0000ffff09080812 */ /* 0x000fe400078ec0ff */
[----:B------:R-:W-:Y:S02]  /*4400*/  @P0 R2UR UR6, R6 ;  /* 0x00000000060602ca */ /* 0x000fe400000e0000 */
[----:B------:R-:W-:Y:S02]  /*4410*/  PRMT R0, RZ, 0x654, R0 ;  /* 0x00000654ff007816 */ /* 0x000fe40000000000 */
[----:B------:R-:W-:Y:S02]  /*4420*/  @P0 R2UR UR5, R8 ;  /* 0x00000000080502ca */ /* 0x000fe400000e0000 */
[----:B------:R2:W-:Y:S03]  /*4430*/  SYNCS.ARRIVE.TRANS64.RED.A1T0 RZ, [R0+URZ], RZ ;  /* 0x000000ff00ff79a7 */ /* 0x0005e600081004ff */
[----:B------:R-:W-:Y:S04]  /*4440*/  @UP1 UMOV UR29, UR4 ;  /* 0x00000004001d1c82 */ /* 0x000fe80008000000 */
[----:B------:R-:W-:Y:S04]  /*4450*/  @UP1 UMOV UR14, UR6 ;  /* 0x00000006000e1c82 */ /* 0x000fe80008000000 */
[----:B------:R-:W-:Y:S01]  /*4460*/  @UP1 UMOV UR13, UR5 ;  /* 0x00000005000d1c82 */ /* 0x000fe20008000000 */
[----:B------:R-:W-:Y:S05]  /*4470*/  BRA.U !UP0, `(.L_x_77) ;  /* 0x0000000108a47547 */ /* 0x000fea000b800000 */
[----:B------:R-:W-:Y:S02]  /*4480*/  UIMAD.WIDE.U32 UR18, UR13, UR47, URZ ;  /* 0x0000002f0d1272a5 */ /* 0x000fe4000f8e00ff */
[----:B------:R-:W-:Y:S02]  /*4490*/  UIMAD.WIDE.U32 UR26, UR14, UR44, URZ ;  /* 0x0000002c0e1a72a5 */ /* 0x000fe4000f8e00ff */
[----:B------:R-:W-:Y:S02]  /*44a0*/  USEL UR4, UR30, UR41, !UP5 ;  /* 0x000000291e047287 */ /* 0x000fe4000e800000 */
[----:B------:R-:W-:Y:S02]  /*44b0*/  USEL UR7, UR31, UR43, !UP6 ;  /* 0x0000002b1f077287 */ /* 0x000fe4000f000000 */
[----:B-1----:R-:W-:Y:S02]  /*44c0*/  UIMAD.WIDE.U32 UR8, UR4, UR22, URZ ;  /* 0x00000016040872a5 */ /* 0x002fe4000f8e00ff */
[----:B------:R-:W-:Y:S01]  /*44d0*/  UIMAD.WIDE.U32 UR10, UR7, UR22, URZ ;  /* 0x00000016070a72a5 */ /* 0x000fe2000f8e00ff */
[----:B------:R-:W-:Y:S02]  /*44e0*/  UMOV UR5, UR19 ;  /* 0x0000001300057c82 */ /* 0x000fe40008000000 */
[----:B------:R-:W-:Y:S03]  /*44f0*/  USHF.R.U32.HI UR6, URZ, UR49, UR5 ;  /* 0x00000031ff067299 */ /* 0x000fe60008011605 */
[----:B------:R-:W-:Y:S01]  /*4500*/  UMOV UR5, UR27 ;  /* 0x0000001b00057c82 */ /* 0x000fe20008000000 */
[----:B------:R-:W-:Y:S02]  /*4510*/  USEL UR6, UR13, UR6, !UP5 ;  /* 0x000000060d067287 */ /* 0x000fe4000e800000 */
[----:B------:R-:W-:Y:S03]  /*4520*/  USHF.R.U32.HI UR12, URZ, UR45, UR5 ;  /* 0x0000002dff0c7299 */ /* 0x000fe60008011605 */
[----:B------:R-:W-:Y:S02]  /*4530*/  UMOV UR5, UR9 ;  /* 0x0000000900057c82 */ /* 0x000fe40008000000 */
[----:B------:R-:W-:Y:S03]  /*4540*/  @UP4 USHF.R.U32.HI UR4, URZ, UR23, UR5 ;  /* 0x00000017ff044299 */ /* 0x000fe60008011605 */
[----:B------:R-:W-:Y:S01]  /*4550*/  UMOV UR5, UR11 ;  /* 0x0000000b00057c82 */ /* 0x000fe20008000000 */
[----:B------:R-:W-:Y:S02]  /*4560*/  UIMAD UR4, UR42, UR4, URZ ;  /* 0x000000042a0472a4 */ /* 0x000fe4000f8e02ff */
[----:B------:R-:W-:Y:S02]  /*4570*/  @UP4 USHF.R.U32.HI UR7, URZ, UR23, UR5 ;  /* 0x00000017ff074299 */ /* 0x000fe40008011605 */
[----:B------:R-:W-:Y:S02]  /*4580*/  UIMAD.WIDE.U32 UR10, UR6, UR22, URZ ;  /* 0x00000016060a72a5 */ /* 0x000fe4000f8e00ff */
[----:B------:R-:W-:Y:S02]  /*4590*/  USEL UR5, UR14, UR12, !UP6 ;  /* 0x0000000c0e057287 */ /* 0x000fe4000f000000 */
[----:B------:R-:W-:Y:S02]  /*45a0*/  UIMAD UR8, UR42, UR7, URZ ;  /* 0x000000072a0872a4 */ /* 0x000fe4000f8e02ff */
[----:B------:R-:W-:Y:S03]  /*45b0*/  UISETP.GE.AND UP0, UPT, UR6, UR4, UPT ;  /* 0x000000040600728c */ /* 0x000fe6000bf06270 */
[----:B------:R-:W-:Y:S01]  /*45c0*/  UMOV UR4, UR11 ;  /* 0x0000000b00047c82 */ /* 0x000fe20008000000 */
[----:B------:R-:W-:Y:S02]  /*45d0*/  UISETP.GE.OR UP0, UPT, UR5, UR8, UP0 ;  /* 0x000000080500728c */ /* 0x000fe40008706670 */
[----:B------:R-:W-:Y:S02]  /*45e0*/  USHF.R.U32.HI UR4, URZ, UR23, UR4 ;  /* 0x00000017ff047299 */ /* 0x000fe40008011604 */
[----:B------:R-:W-:Y:S02]  /*45f0*/  UIMAD.WIDE.U32 UR8, UR5, UR22, URZ ;  /* 0x00000016050872a5 */ /* 0x000fe4000f8e00ff */
[----:B------:R-:W-:Y:S04]  /*4600*/  USEL UR10, UR6, UR4, !UP4 ;  /* 0x00000004060a7287 */ /* 0x000fe8000e000000 */
[----:B------:R-:W-:Y:S01]  /*4610*/  UIADD3 UR11, UPT, UPT, -UR10, URZ, URZ ;  /* 0x000000ff0a0b7290 */ /* 0x000fe2000fffe1ff */
[----:B------:R-:W-:Y:S02]  /*4620*/  @!UP0 UMOV UR4, UR9 ;  /* 0x0000000900048c82 */ /* 0x000fe40008000000 */
[----:B------:R-:W-:Y:S02]  /*4630*/  @!UP0 USHF.R.U32.HI UR4, URZ, UR23, UR4 ;  /* 0x00000017ff048299 */ /* 0x000fe40008011604 */
[----:B------:R-:W-:Y:S02]  /*4640*/  UIMAD UR8, UR42, UR11, UR6 ;  /* 0x0000000b2a0872a4 */ /* 0x000fe4000f8e0206 */
[----:B------:R-:W-:Y:S04]  /*4650*/  @!UP0 USEL UR4, UR5, UR4, !UP4 ;  /* 0x0000000405048287 */ /* 0x000fe8000e000000 */
[----:B------:R-:W-:Y:S02]  /*4660*/  @!UP0 UIMAD UR8, UR7, UR8, UR4 ;  /* 0x00000008070882a4 */ /* 0x000fe4000f8e0204 */
[----:B------:R-:W-:Y:S02]  /*4670*/  @!UP0 UIADD3 UR9, UPT, UPT, UR10, -UR4, URZ ;  /* 0x800000040a098290 */ /* 0x000fe4000fffe0ff */
[----:B------:R-:W-:Y:S02]  /*4680*/  UIADD3 UR4, UPT, UPT, -UR5, URZ, URZ ;  /* 0x000000ff05047290 */ /* 0x000fe4000fffe1ff */
[----:B------:R-:W-:Y:S02]  /*4690*/  UIADD3 UR7, UPT, UPT, -UR6, URZ, URZ ;  /* 0x000000ff06077290 */ /* 0x000fe4000fffe1ff */
[----:B------:R-:W-:Y:S02]  /*46a0*/  @!UP0 UIMAD UR6, UR9, UR42, UR5 ;  /* 0x0000002a090682a4 */ /* 0x000fe4000f8e0205 */
[----:B------:R-:W-:Y:S02]  /*46b0*/  UIMAD UR14, UR15, UR4, UR14 ;  /* 0x000000040f0e72a4 */ /* 0x000fe4000f8e020e */
[----:B------:R-:W-:Y:S01]  /*46c0*/  UIMAD UR13, UR46, UR7, UR13 ;  /* 0x000000072e0d72a4 */ /* 0x000fe2000f8e020d */
[----:B------:R-:W-:Y:S02]  /*46d0*/  @!UP0 UMOV UR5, UR8 ;  /* 0x0000000800058c82 */ /* 0x000fe40008000000 */
[----:B------:R-:W-:Y:S02]  /*46e0*/  UIMAD UR14, UR5, UR15, UR14 ;  /* 0x0000000f050e72a4 */ /* 0x000fe4000f8e020e */
[----:B------:R-:W-:Y:S11]  /*46f0*/  UIMAD UR13, UR6, UR46, UR13 ;  /* 0x0000002e060d72a4 */ /* 0x000ff6000f8e020d */
[----:B------:R-:W-:Y:S01]  /*4700*/  @!UPT UIADD3 URZ, UPT, UPT, URZ, URZ, URZ ;  /* 0x000000fffffff290 */ /* 0x000fe2000fffe0ff */
.L_x_77:
[----:B------:R-:W3:Y:S01]  /*4710*/  @!UP2 LDCU.128 UR8, c[0x0][0xb10] ;  /* 0x00016200ff08a7ac */ /* 0x000ee20008000c00 */
[C---:B------:R-:W-:Y:S02]  /*4720*/  ISETP.NE.U32.AND P1, PT, R4.reuse, RZ, PT ;  /* 0x000000ff0400720c */ /* 0x040fe40003f25070 */
[----:B------:R-:W-:Y:S02]  /*4730*/  ISETP.NE.U32.AND P0, PT, R4, RZ, PT ;  /* 0x000000ff0400720c */ /* 0x000fe40003f05070 */
[C---:B------:R-:W-:Y:S02]  /*4740*/  ISETP.NE.AND.EX P1, PT, R5.reuse, RZ, PT, P1 ;  /* 0x000000ff0500720c */ /* 0x040fe40003f25310 */
[----:B------:R-:W-:Y:S01]  /*4750*/  ISETP.NE.AND.EX P0, PT, R5, RZ, PT, P0 ;  /* 0x000000ff0500720c */ /* 0x000fe20003f05300 */
[----:B------:R-:W4:Y:S01]  /*4760*/  @!UP2 LDCU UR5, c[0x0][0xb0c] ;  /* 0x00016180ff05a7ac */ /* 0x000f220008000800 */
[----:B------:R-:W-:Y:S01]  /*4770*/  SHF.L.U32 R9, R15, 0x1f, RZ ;  /* 0x0000001f0f097819 */ /* 0x000fe200000006ff */
[----:B------:R-:W-:Y:S02]  /*4780*/  USHF.L.U32 UR35, UR16, 0x6, URZ ;  /* 0x0000000610237899 */ /* 0x000fe400080006ff */
[----:B------:R-:W-:Y:S02]  /*4790*/  USHF.L.U32 UR34, UR20, 0x8, URZ ;  /* 0x0000000814227899 */ /* 0x000fe400080006ff */
[----:B---3--:R-:W-:Y:S07]  /*47a0*/  UIMAD.WIDE.U32 UR6, UR14, UR8, URZ ;  /* 0x000000080e0672a5 */ /* 0x008fee000f8e00ff */
[----:B------:R-:W-:Y:S01]  /*47b0*/  @!UP2 UMOV UR4, UR7 ;  /* 0x000000070004ac82 */ /* 0x000fe20008000000 */
[----:B----4-:R-:W-:Y:S02]  /*47c0*/  @!UP2 UISETP.NE.AND UP0, UPT, UR5, 0x1, UPT ;  /* 0x000000010500a88c */ /* 0x010fe4000bf05270 */
[----:B------:R-:W-:Y:S02]  /*47d0*/  @!UP2 USHF.R.U32.HI UR4, URZ, UR9, UR4 ;  /* 0x00000009ff04a299 */ /* 0x000fe40008011604 */
[----:B------:R-:W-:Y:S02]  /*47e0*/  UIMAD.WIDE.U32 UR6, UR13, UR11, URZ ;  /* 0x0000000b0d0672a5 */ /* 0x000fe4000f8e00ff */
[----:B------:R-:W-:Y:S02]  /*47f0*/  @!UP2 USEL UR8, UR14, UR4, !UP0 ;  /* 0x000000040e08a287 */ /* 0x000fe4000c000000 */
[----:B------:R-:W-:Y:S03]  /*4800*/  @!UP2 UISETP.NE.AND UP0, UPT, UR10, 0x1, UPT ;  /* 0x000000010a00a88c */ /* 0x000fe6000bf05270 */
[----:B------:R-:W-:Y:S02]  /*4810*/  @!UP2 UMOV UR6, UR7 ;  /* 0x000000070006ac82 */ /* 0x000fe40008000000 */
[----:B------:R-:W3:Y:S02]  /*4820*/  @!UP2 LDCU UR4, c[0x0][0xb20] ;  /* 0x00016400ff04a7ac */ /* 0x000ee40008000800 */
[----:B---3--:R-:W-:Y:S04]  /*4830*/  @!UP2 USHF.R.U32.HI UR6, URZ, UR4, UR6 ;  /* 0x00000004ff06a299 */ /* 0x008fe80008011606 */
[----:B------:R-:W-:Y:S04]  /*4840*/  @!UP2 USEL UR6, UR13, UR6, !UP0 ;  /* 0x000000060d06a287 */ /* 0x000fe8000c000000 */
[----:B------:R-:W-:Y:S02]  /*4850*/  @!UP2 UIADD3 UR4, UPT, UPT, -UR8, UR6, URZ ;  /* 0x000000060804a290 */ /* 0x000fe4000fffe1ff */
[----:B------:R-:W-:Y:S02]  /*4860*/  @!UP2 UIADD3 UR6, UPT, UPT, UR8, -UR6, URZ ;  /* 0x800000060806a290 */ /* 0x000fe4000fffe0ff */
[----:B------:R-:W-:Y:S02]  /*4870*/  @!UP2 UIMAD UR14, UR4, UR5, UR14 ;  /* 0x00000005040ea2a4 */ /* 0x000fe4000f8e020e */
[----:B------:R-:W-:Y:S01]  /*4880*/  @!UP2 UIMAD UR13, UR6, UR10, UR13 ;  /* 0x0000000a060da2a4 */ /* 0x000fe2000f8e020d */
[----:B------:R-:W-:Y:S11]  /*4890*/  BRA.U UP3, `(.L_x_78) ;  /* 0x0000000103107547 */ /* 0x000ff6000b800000 */
[----:B--2---:R-:W-:Y:S04]  /*48a0*/  MOV R0, UR48 ;  /* 0x0000003000007c02 */ /* 0x004fe80008000f00 */
[----:B------:R-:W-:Y:S04]  /*48b0*/  SHF.L.U32 R11, R0, 0x1f, RZ ;  /* 0x0000001f000b7819 */ /* 0x000fe800000006ff */
[----:B------:R-:W2:Y:S02]  /*48c0*/  SYNCS.PHASECHK.TRANS64.TRYWAIT P2, [UR21+0x98], R11 ;  /* 0x0000980bff0075a7 */ /* 0x000ea40008041115 */
[----:B--2---:R-:W-:Y:S05]  /*48d0*/  @!P2 BRA `(.L_x_79) ;  /* 0x0000005400d0a947 */ /* 0x004fea0003800000 */
.L_x_78:
[----:B------:R-:W-:Y:S05]  /*48e0*/  @!P1 BRA `(.L_x_80) ;  /* 0x0000000000309947 */ /* 0x000fea0003800000 */
[----:B------:R-:W-:Y:S01]  /*48f0*/  ISETP.NE.U32.AND P1, PT, R2, RZ, PT ;  /* 0x000000ff0200720c */ /* 0x000fe20003f25070 */
[----:B------:R-:W3:Y:S01]  /*4900*/  LDCU.64 UR4, c[0x0][0x358] ;  /* 0x00006b00ff0477ac */ /* 0x000ee20008000a00 */
[----:B------:R-:W-:Y:S02]  /*4910*/  IMAD.MOV.U32 R85, RZ, RZ, 0x1 ;  /* 0x00000001ff557424 */ /* 0x000fe400078e00ff */
[----:B------:R-:W-:Y:S11]  /*4920*/  ISETP.NE.AND.EX P1, PT, R3, RZ, PT, P1 ;  /* 0x000000ff0300720c */ /* 0x000ff60003f25310 */
[----:B------:R-:W-:Y:S02]  /*4930*/  @!UPT UIADD3 URZ, UPT, UPT, URZ, URZ, URZ ;  /* 0x000000fffffff290 */ /* 0x000fe4000fffe0ff */
[----:B--2---:R-:W2:Y:S01]  /*4940*/  @P1 LDC.64 R10, c[0x0][0x888] ;  /* 0x00022200ff0a1b82 */ /* 0x004ea20000000a00 */
[----:B------:R-:W-:Y:S04]  /*4950*/  @P1 IMAD R0, R4, UR36, RZ ;  /* 0x0000002404001c24 */ /* 0x000fe8000f8e02ff */
[----:B--2---:R-:W-:Y:S04]  /*4960*/  @P1 IMAD.WIDE R10, R0, 0x4, R10 ;  /* 0x00000004000a1825 */ /* 0x004fe800078e020a */
[----:B------:R-:W-:Y:S01]  /*4970*/  HFMA2 R0, -RZ, RZ, 0, 5.9604644775390625e-08 ;  /* 0x00000001ff007431 */ /* 0x000fe200000001ff */
[----:B---3-5:R3:W5:Y:S04]  /*4980*/  @P1 LDG.E R41, desc[UR4][R10.64] ;  /* 0x000000040a291981 */ /* 0x028768000c1e1900 */
[----:B------:R-:W-:Y:S01]  /*4990*/  @!P1 PRMT R85, R0, 0x7610, R85 ;  /* 0x0000761000559816 */ /* 0x000fe20000000055 */
[----:B---3--:R-:W4:Y:S06]  /*49a0*/  @!P1 LDC R41, c[0x0][0x880] ;  /* 0x00022000ff299b82 */ /* 0x008f2c0000000800 */
.L_x_80:
[----:B----45:R-:W-:Y:S01]  /*49b0*/  @!P0 FSETP.EQ.AND P1, PT, R41, RZ, PT ;  /* 0x000000ff2900820b */ /* 0x030fe20003f22000 */
[----:B------:R-:W-:Y:S01]  /*49c0*/  @!UPT UIADD3 URZ, UPT, UPT, URZ, URZ, URZ ;  /* 0x000000fffffff290 */ /* 0x000fe2000fffe0ff */
[----:B------:R-:W-:Y:S11]  /*49d0*/  @!P0 BRA `(.L_x_81) ;  /* 0x0000000000188947 */ /* 0x000ff60003800000 */
[----:B------:R-:W-:Y:S02]  /*49e0*/  LOP3.LUT P0, RZ, R85, 0xff, RZ, 0xc0, !PT ;  /* 0x000000ff55ff7812 */ /* 0x000fe4000780c0ff */
[----:B------:R-:W-:Y:S04]  /*49f0*/  ISETP.NE.U32.AND P1, PT, R2, RZ, PT ;  /* 0x000000ff0200720c */ /* 0x000fe80003f25070 */
[----:B------:R-:W-:Y:S04]  /*4a00*/  ISETP.NE.AND.EX P1, PT, R3, RZ, PT, P1 ;  /* 0x000000ff0300720c */ /* 0x000fe80003f25310 */
[----:B------:R-:W-:Y:S03]  /*4a10*/  PLOP3.LUT P1, PT, P1, PT, PT, 0x8, 0x80 ;  /* 0x000000000080781c */ /* 0x000fe60000f2e170 */
[----:B------:R-:W-:Y:S11]  /*4a20*/  @P0 FSETP.EQ.AND P1, PT, R41, RZ, PT ;  /* 0x000000ff2900020b */ /* 0x000ff60003f22000 */
[----:B------:R-:W-:Y:S02]  /*4a30*/  @!UPT UIADD3 URZ, UPT, UPT, URZ, URZ, URZ ;  /* 0x000000fffffff290 */ /* 0x000fe4000fffe0ff */
.L_x_81:
[----:B------:R-:W3:Y:S01]  /*4a40*/  SYNCS.PHASECHK.TRANS64.TRYWAIT P2, [UR21+0x70], R9 ;  /* 0x00007009ff0075a7 */ /* 0x000ee20008041115 */
[----:B------:R-:W-:Y:S04]  /*4a50*/  ELECT P0, URZ, PT ;  /* 0x0000000000ff782f */ /* 0x000fe80003800000 */
[----:B------:R-:W-:Y:S11]  /*4a60*/  PLOP3.LUT P1, PT, P1, P0, PT, 0xf2, 0x2f ;  /* 0x00000000002f781c */ /* 0x000ff60000f21e72 */
[----:B------:R-:W-:Y:S02]  /*4a70*/  @!UPT UIADD3 URZ, UPT, UPT, URZ, URZ, URZ ;  /* 0x000000fffffff290 */ /* 0x000fe4000fffe0ff */
[----:B------:R-:W-:Y:S05]  /*4a80*/  @!P1 IADD3 R8, P0, PT, R16, 0x580, RZ ;  /* 0x0000058010089810 */ /* 0x000fea0007f1e0ff */
[----:B------:R-:W-:Y:S01]  /*4a90*/  @!P1 IMAD.X R6, RZ, RZ, R17, P0 ;  /* 0x000000ffff069224 */ /* 0x000fe200000e0611 */
[----:B---3--:R-:W-:Y:S07]  /*4aa0*/  @!P2 BRA `(.L_x_82) ;  /* 0x000000540074a947 */ /* 0x008fee0003800000 */
.L_x_165:
[----:B------:R-:W-:Y:S01]  /*4ab0*/  @!P1 R2UR UR5, R8 ;  /* 0x00000000080592ca */ /* 0x000fe200000e0000 */
[----:B------:R-:W-:Y:S01]  /*4ac0*/  VOTEU.ALL UP0, P1 ;  /* 0x0000000000ff7886 */ /* 0x000fe20000800000 */
[----:B------:R-:W-:Y:S01]  /*4ad0*/  @!P1 R2UR UR4, R6 ;  /* 0x00000000060492ca */ /* 0x000fe200000e0000 */
[----:B--2---:R-:W-:Y:S01]  /*4ae0*/  @!P1 IMAD.MOV.U32 R0, RZ, RZ, 0x1000 ;  /* 0x00001000ff009424 */ /* 0x004fe200078e00ff */
[----:B------:R-:W-:Y:S01]  /*4af0*/  UMOV UR6, 0x0 ;  /* 0x0000000000067882 */ /* 0x000fe20000000000 */
[----:B------:R-:W-:Y:S01]  /*4b00*/  UMOV UR7, 0x10000000 ;  /* 0x1000000000077882 */ /* 0x000fe20000000000 */
[----:B------:R-:W-:Y:S01]  /*4b10*/  @!UP0 UIADD3 UR32, UPT, UPT, UR21, 0x200, URZ ;  /* 0x0000020015208890 */ /* 0x000fe2000fffe0ff */
[----:B------:R-:W-:Y:S01]  /*4b20*/  @!P1 IADD3 R8, P0, PT, R16, 0x580, RZ ;  /* 0x0000058010089810 */ /* 0x000fe20007f1e0ff */
[----:B------:R-:W-:Y:S04]  /*4b30*/  VOTEU.ALL UP0, P1 ;  /* 0x0000000000ff7886 */ /* 0x000fe80000800000 */
[----:B------:R-:W-:Y:S02]  /*4b40*/  @!P1 IMAD.X R6, RZ, RZ, R17, P0 ;  /* 0x000000ffff069224 */ /* 0x000fe400000e0611 */
[----:B------:R-:W-:Y:S02]  /*4b50*/  IMAD.U32 R10, RZ, RZ, UR5 ;  /* 0x00000005ff0a7e24 */ /* 0x000fe4000f8e00ff */
[----:B------:R-:W-:Y:S03]  /*4b60*/  IMAD.U32 R11, RZ, RZ, UR4 ;  /* 0x00000004ff0b7e24 */ /* 0x000fe6000f8e00ff */
[----:B------:R-:W-:Y:S02]  /*4b70*/  @!P1 R2UR UR4, R10 ;  /* 0x000000000a0492ca */ /* 0x000fe400000e0000 */
[----:B------:R-:W-:Y:S11]  /*4b80*/  @!P1 R2UR UR5, R11 ;  /* 0x000000000b0592ca */ /* 0x000ff600000e0000 */
[----:B------:R-:W-:Y:S02]  /*4b90*/  @!UPT UIADD3 URZ, UPT, UPT, URZ, URZ, URZ ;  /* 0x000000fffffff290 */ /* 0x000fe4000fffe0ff */
[----:B------:R2:W-:Y:S01]  /*4ba0*/  @!UP0 UTMALDG.3D [UR32], [UR4], desc[UR6] ;  /* 0x00000620040085b4 */ /* 0x0005e20008011000 */
[----:B------:R2:W-:Y:S01]  /*4bb0*/  @!P1 SYNCS.ARRIVE.TRANS64.RED.A0TR RZ, [UR21+0x50], R0 ;  /* 0x00005000ffff99a7 */ /* 0x0005e20008300415 */
[----:B------:R-:W-:Y:S01]  /*4bc0*/  SYNCS.ARRIVE.TRANS64.RED.A1T0 RZ, [UR40], RZ ;  /* 0x000000ffffff79a7 */ /* 0x000fe20008100428 */
[----:B------:R-:W3:Y:S02]  /*4bd0*/  SYNCS.PHASECHK.TRANS64.TRYWAIT P2, [UR21+0x78], R9 ;  /* 0x00007809ff0075a7 */ /* 0x000ee40008041115 */
[----:B--23--:R-:W-:Y:S05]  /*4be0*/  @!P2 BRA `(.L_x_83) ;  /* 0x00000054003ca947 */ /* 0x00cfea0003800000 */
.L_x_167:
        /* <DEDUP_REMOVED lines=8> */
[----:B------:R-:W-:Y:S01]  /*4c70*/  @!UP0 UIADD3 UR24, UPT, UPT, UR21, 0x1200, URZ ;  /* 0x0000120015188890 */ /* 0x000fe2000fffe0ff */
[----:B------:R-:W-:Y:S01]  /*4c80*/  VOTEU.ALL UP0, P1 ;  /* 0x0000000000ff7886 */ /* 0x000fe20000800000 */
[----:B------:R-:W-:Y:S01]  /*4c90*/  UMOV UR27, UR35 ;  /* 0x00000023001b7c82 */ /* 0x000fe20008000000 */
[----:B------:R-:W-:Y:S02]  /*4ca0*/  UMOV UR28, UR36 ;  /* 0x00000024001c7c82 */ /* 0x000fe40008000000 */
[----:B------:R-:W-:Y:S02]  /*4cb0*/  IMAD.U32 R10, RZ, RZ, UR5 ;  /* 0x00000005ff0a7e24 */ /* 0x000fe4000f8e00ff */
[----:B------:R-:W-:Y:S02]  /*4cc0*/  IMAD.U32 R11, RZ, RZ, UR4 ;  /* 0x00000004ff0b7e24 */ /* 0x000fe4000f8e00ff */
[----:B------:R-:W-:Y:S01]  /*4cd0*/  @!P1 IMAD.X R6, RZ, RZ, R17, P0 ;  /* 0x000000ffff069224 */ /* 0x000fe200000e0611 */
        /* <DEDUP_REMOVED lines=8> */
.L_x_169:
[----:B------:R-:W-:Y:S01]  /*4d60*/  @!P1 R2UR UR5, R8 ;  /* 0x00000000080592ca */ /* 0x000fe200000e0000 */
[----:B------:R-:W-:Y:S01]  /*4d70*/  VOTEU.ALL UP0, P1 ;  /* 0x0000000000ff7886 */ /* 0x000fe20000800000 */
[----:B------:R-:W-:Y:S01]  /*4d80*/  @!P1 R2UR UR4, R6 ;  /* 0x00000000060492ca */ /* 0x000fe200000e0000 */
[----:B--2---:R-:W-:Y:S01]  /*4d90*/  @!P1 IMAD.MOV.U32 R0, RZ, RZ, 0x1000 ;  /* 0x00001000ff009424 */ /* 0x004fe200078e00ff */
[----:B------:R-:W-:Y:S01]  /*4da0*/  UMOV UR6, 0x0 ;  /* 0x0000000000067882 */ /* 0x000fe20000000000 */
[----:B------:R-:W-:Y:S01]  /*4db0*/  UMOV UR7, 0x10000000 ;  /* 0x1000000000077882 */ /* 0x000fe20000000000 */
[----:B------:R-:W-:Y:S01]  /*4dc0*/  @!UP0 UIADD3 UR18, UPT, UPT, UR34, 0x80, URZ ;  /* 0x0000008022128890 */ /* 0x000fe2000fffe0ff */
[----:B------:R-:W-:Y:S01]  /*4dd0*/  VIADD R14, R14, 0x1 ;  /* 0x000000010e0e7836 */ /* 0x000fe20000000000 */
[----:B------:R-:W-:Y:S01]  /*4de0*/  @!UP0 UIADD3 UR16, UPT, UPT, UR21, 0x2200, URZ ;  /* 0x0000220015108890 */ /* 0x000fe2000fffe0ff */
[----:B------:R-:W-:Y:S01]  /*4df0*/  VOTEU.ALL UP0, P1 ;  /* 0x0000000000ff7886 */ /* 0x000fe20000800000 */
[----:B------:R-:W-:Y:S01]  /*4e00*/  UMOV UR19, UR35 ;  /* 0x0000002300137c82 */ /* 0x000fe20008000000 */
[----:B------:R-:W-:Y:S02]  /*4e10*/  UMOV UR20, UR36 ;  /* 0x0000002400147c82 */ /* 0x000fe40008000000 */
        /* <DEDUP_REMOVED lines=10> */
.L_x_171:
[----:B------:R-:W-:Y:S01]  /*4ec0*/  @!P1 IADD3 R6, P0, PT, R16, 0x580, RZ ;  /* 0x0000058010069810 */ /* 0x000fe20007f1e0ff */
[----:B------:R-:W-:Y:S01]  /*4ed0*/  VOTEU.ALL UP0, P1 ;  /* 0x0000000000ff7886 */ /* 0x000fe20000800000 */
[----:B------:R-:W-:Y:S01]  /*4ee0*/  UMOV UR6, 0x0 ;  /* 0x0000000000067882 */ /* 0x000fe20000000000 */
[----:B------:R-:W-:Y:S01]  /*4ef0*/  UMOV UR7, 0x10000000 ;  /* 0x1000000000077882 */ /* 0x000fe20000000000 */
[----:B------:R-:W-:Y:S01]  /*4f00*/  @!P1 R2UR UR5, R6 ;  /* 0x00000000060592ca */ /* 0x000fe200000e0000 */
[----:B--2---:R-:W-:Y:S01]  /*4f10*/  @!P1 IMAD.X R0, RZ, RZ, R17, P0 ;  /* 0x000000ffff009224 */ /* 0x004fe200000e0611 */
[----:B------:R-:W-:Y:S01]  /*4f20*/  @!UP0 UIADD3 UR10, UPT, UPT, UR34, 0xc0, URZ ;  /* 0x000000c0220a8890 */ /* 0x000fe2000fffe0ff */
[----:B------:R-:W-:Y:S01]  /*4f30*/  R2UR UR16, R87 ;  /* 0x00000000571072ca */ /* 0x000fe200000e0000 */
[----:B------:R-:W-:Y:S01]  /*4f40*/  @!UP0 UIADD3 UR8, UPT, UPT, UR21, 0x3200, URZ ;  /* 0x0000320015088890 */ /* 0x000fe2000fffe0ff */
[----:B------:R-:W-:Y:S01]  /*4f50*/  ISETP.NE.AND P0, PT, R14, 0x2, PT ;  /* 0x000000020e00780c */ /* 0x000fe20003f05270 */
[----:B------:R-:W-:Y:S01]  /*4f60*/  @!UP0 UIADD3 UR9, UPT, UPT, UR21, 0x68, URZ ;  /* 0x0000006815098890 */ /* 0x000fe2000fffe0ff */
[----:B------:R-:W-:Y:S01]  /*4f70*/  @!P1 R2UR UR4, R0 ;  /* 0x00000000000492ca */ /* 0x000fe200000e0000 */
[----:B------:R-:W-:Y:S01]  /*4f80*/  VOTEU.ALL UP0, P1 ;  /* 0x0000000000ff7886 */ /* 0x000fe20000800000 */
[----:B------:R-:W-:Y:S01]  /*4f90*/  UMOV UR11, UR35 ;  /* 0x00000023000b7c82 */ /* 0x000fe20008000000 */
[----:B------:R-:W-:Y:S01]  /*4fa0*/  UMOV UR12, UR36 ;  /* 0x00000024000c7c82 */ /* 0x000fe20008000000 */
[----:B------:R-:W-:Y:S01]  /*4fb0*/  SEL R0, RZ, 0x1, P0 ;  /* 0x00000001ff007807 */ /* 0x000fe20000000000 */
[----:B------:R-:W-:Y:S01]  /*4fc0*/  UIADD3 UR20, UPT, UPT, UR13, UR59, URZ ;  /* 0x0000003b0d147290 */ /* 0x000fe2000fffe0ff */
[----:B------:R-:W-:Y:S01]  /*4fd0*/  IMAD.U32 R8, RZ, RZ, UR5 ;  /* 0x00000005ff087e24 */ /* 0x000fe2000f8e00ff */
[----:B------:R-:W-:Y:S01]  /*4fe0*/  LOP3.LUT R15, R15, 0x1, RZ, 0x3c, !PT ;  /* 0x000000010f0f7812 */ /* 0x000fe200078e3cff */
[----:B------:R-:W-:Y:S01]  /*4ff0*/  UPLOP3.LUT UP3, UPT, UPT, UPT, UPT, 0x80, 0x8 ;  /* 0x000000000008789c */ /* 0x000fe20003f6f070 */
[----:B------:R-:W-:Y:S01]  /*5000*/  LOP3.LUT R13, R13, R0, RZ, 0x3c, !PT ;  /* 0x000000000d0d7212 */ /* 0x000fe200078e3cff */
[----:B------:R-:W-:Y:S01]  /*5010*/  UIADD3 UR16, UPT, UPT, UR14, UR16, URZ ;  /* 0x000000100e107290 */ /* 0x000fe2000fffe0ff */
[----:B------:R-:W-:Y:S01]  /*5020*/  SEL R14, R14, RZ, P0 ;  /* 0x000000ff0e0e7207 */ /* 0x000fe20000000000 */
[----:B------:R-:W-:Y:S01]  /*5030*/  UMOV UR36, UR29 ;  /* 0x0000001d00247c82 */ /* 0x000fe20008000000 */
[----:B------:R-:W-:Y:S01]  /*5040*/  IMAD.U32 R9, RZ, RZ, UR4 ;  /* 0x00000004ff097e24 */ /* 0x000fe2000f8e00ff */
[----:B------:R-:W-:Y:S04]  /*5050*/  @!P1 R2UR UR4, R8 ;  /* 0x00000000080492ca */ /* 0x000fe800000e0000 */
[----:B------:R-:W-:Y:S11]  /*5060*/  @!P1 R2UR UR5, R9 ;  /* 0x00000000090592ca */ /* 0x000ff600000e0000 */
[----:B------:R-:W-:Y:S02]  /*5070*/  @!UPT UIADD3 URZ, UPT, UPT, URZ, URZ, URZ ;  /* 0x000000fffffff290 */ /* 0x000fe4000fffe0ff */
[----:B------:R2:W-:Y:S01]  /*5080*/  @!UP0 UTMALDG.3D [UR8], [UR4], desc[UR6] ;  /* 0x00000608040085b4 */ /* 0x0005e20008011000 */
[----:B------:R2:W-:Y:S01]  /*5090*/  @!P1 SYNCS.ARRIVE.TRANS64.RED.A0TR RZ, [UR21+0x68], R7 ;  /* 0x00006807ffff99a7 */ /* 0x0005e20008300415 */
[----:B------:R-:W-:Y:S01]  /*50a0*/  SYNCS.ARRIVE.TRANS64.RED.A1T0 RZ, [UR37], RZ ;  /* 0x000000ffffff79a7 */ /* 0x000fe20008100425 */
[----:B------:R-:W-:Y:S05]  /*50b0*/  BRA.U UP1, `(.L_x_86) ;  /* 0xfffffff101747547 */ /* 0x000fea000b83ffff */
[----:B------:R-:W-:-:S04]  /*50c0*/  SHF.L.U32 R3, R15, 0x1f, RZ ;  /* 0x0000001f0f037819 */ /* 0x000fc800000006ff */
[----:B------:R-:W3:Y:S02]  /*50d0*/  SYNCS.PHASECHK.TRANS64.TRYWAIT P0, [UR21+0x70], R3 ;  /* 0x00007003ff0075a7 */ /* 0x000ee40008001115 */
[----:B---3--:R-:W-:Y:S05]  /*50e0*/  @!P0 BRA `(.L_x_87) ;  /* 0x0000005000448947 */ /* 0x008fea0003800000 */
.L_x_173:
[----:B------:R-:W4:Y:S02]  /*50f0*/  SYNCS.PHASECHK.TRANS64.TRYWAIT P0, [UR21+0x78], R3 ;  /* 0x00007803ff0075a7 */ /* 0x000f240008001115 */
[----:B----4-:R-:W-:Y:S05]  /*5100*/  @!P0 BRA `(.L_x_88) ;  /* 0x0000005000548947 */ /* 0x010fea0003800000 */
.L_x_175:
[----:B------:R-:W4:Y:S02]  /*5110*/  SYNCS.PHASECHK.TRANS64.TRYWAIT P0, [UR21+0x80], R3 ;  /* 0x00008003ff0075a7 */ /* 0x000f240008001115 */
[----:B----4-:R-:W-:Y:S05]  /*5120*/  @!P0 BRA `(.L_x_89) ;  /* 0x0000005000648947 */ /* 0x010fea0003800000 */
.L_x_177:
[----:B---3--:R-:W-:-:S07]  /*5130*/  MOV R0, UR21 ;  /* 0x0000001500007c02 */ /* 0x008fce0008000f00 */
.L_x_90:
[----:B---3--:R-:W-:-:S04]  /*5140*/  SHF.L.U32 R3, R15, 0x1f, RZ ;  /* 0x0000001f0f037819 */ /* 0x008fc800000006ff */
[----:B------:R3:W4:Y:S03]  /*5150*/  SYNCS.PHASECHK.TRANS64.TRYWAIT P0, [R0+URZ+0x88], R3 ;  /* 0x00008803000075a7 */ /* 0x00072600080011ff */
[----:B----4-:R-:W-:Y:S05]  /*5160*/  @!P0 NANOSLEEP.SYNCS 0x989680 ;  /* 0x009896800000895d */ /* 0x010fea0003900000 */
[----:B------:R-:W4:Y:S02]  /*5170*/  @!P0 SYNCS.PHASECHK.TRANS64 P0, [R0+URZ+0x88], R3 ;  /* 0x00008803000085a7 */ /* 0x000f2400080010ff */
[----:B-12-4-:R-:W-:Y:S05]  /*5180*/  @P0 EXIT ;  /* 0x000000000000094d */ /* 0x016fea0003800000 */
[----:B------:R-:W-:Y:S05]  /*5190*/  BRA `(.L_x_90) ;  /* 0xfffffffc00e87947 */ /* 0x000fea000383ffff */
.L_x_75:
[----:B------:R-:W-:-:S06]  /*51a0*/  UISETP.GE.AND UP0, UPT, UR17, 0x4, UPT ;  /* 0x000000041100788c */ /* 0x000fcc000bf06270 */
[----:B------:R-:W-:-:S13]  /*51b0*/  PLOP3.LUT P0, PT, PT, PT, UP0, 0x80, 0x8 ;  /* 0x000000000008781c */ /* 0x000fda0003f0f008 */
[----:B------:R-:W-:Y:S05]  /*51c0*/  @!P0 EXIT ;  /* 0x000000000000894d */ /* 0x000fea0003800000 */
[----:B------:R-:W1:Y:S08]  /*51d0*/  S2UR UR4, SR_CgaCtaId ;  /* 0x00000000000479c3 */ /* 0x000e700000008800 */
[----:B------:R-:W-:Y:S01]  /*51e0*/  BAR.SYNC.DEFER_BLOCKING 0x6, 0xa0 ;  /* 0x0182800000007b1d */ /* 0x000fe20000010000 */
[C---:B------:R-:W-:Y:S01]  /*51f0*/  IMAD.SHL.U32 R7, R95.reuse, 0x40, RZ ;  /* 0x000000405f077824 */ /* 0x040fe200078e00ff */
[C---:B------:R-:W-:Y:S01]  /*5200*/  LOP3.LUT R97, R95.reuse, 0x60, RZ, 0xc0, !PT ;  /* 0x000000605f617812 */ /* 0x040fe200078ec0ff */
[----:B------:R-:W-:-:S02]  /*5210*/  IMAD.SHL.U32 R4, R95, 0x20, RZ ;  /* 0x000000205f047824 */ /* 0x000fc400078e00ff */
[----:B------:R-:W-:Y:S02]  /*5220*/  HFMA2 R36, -RZ, RZ, 0, 0 ;  /* 0x00000000ff247431 */ /* 0x000fe400000001ff */
[----:B------:R-:W-:Y:S01]  /*5230*/  IMAD.SHL.U32 R6, R95, 0x2, RZ ;  /* 0x000000025f067824 */ /* 0x000fe200078e00ff */
[----:B------:R-:W-:Y:S01]  /*5240*/  UMOV UR44, 0x400 ;  /* 0x00000400002c7882 */ /* 0x000fe20000000000 */
[----:B------:R-:W2:Y:S01]  /*5250*/  LDC.64 R82, c[0x0][0x8b0] ;  /* 0x00022c00ff527b82 */ /* 0x000ea20000000a00 */
[----:B------:R-:W-:Y:S01]  /*5260*/  LOP3.LUT R5, R7, 0x180, RZ, 0xc0, !PT ;  /* 0x0000018007057812 */ /* 0x000fe200078ec0ff */
[----:B------:R-:W-:Y:S01]  /*5270*/  IMAD.U32 R37, R95, 0x10000, RZ ;  /* 0x000100005f257824 */ /* 0x000fe200078e00ff */
[----:B------:R-:W-:Y:S01]  /*5280*/  LOP3.LUT R4, R4, 0xc00, RZ, 0xc0, !PT ;  /* 0x00000c0004047812 */ /* 0x000fe200078ec0ff */
[----:B------:R-:W-:Y:S01]  /*5290*/  IMAD.MOV.U32 R94, RZ, RZ, RZ ;  /* 0x000000ffff5e7224 */ /* 0x000fe200078e00ff */
[----:B------:R-:W-:Y:S01]  /*52a0*/  LOP3.LUT R6, R5, 0x20, R6, 0xf8, !PT ;  /* 0x0000002005067812 */ /* 0x000fe200078ef806 */
[----:B------:R-:W-:Y:S01]  /*52b0*/  IMAD.SHL.U32 R5, R95, 0x8, RZ ;  /* 0x000000085f057824 */ /* 0x000fe200078e00ff */
[----:B------:R-:W-:Y:S01]  /*52c0*/  LOP3.LUT R4, R4, 0x40, R7, 0xf8, !PT ;  /* 0x0000004004047812 */ /* 0x000fe200078ef807 */
[----:B------:R-:W3:Y:S01]  /*52d0*/  LDC.64 R80, c[0x0][0x8a8] ;  /* 0x00022a00ff507b82 */ /* 0x000ee20000000a00 */
[----:B------:R-:W-:Y:S01]  /*52e0*/  LOP3.LUT R37, R37, 0x600000, RZ, 0xc0, !PT ;  /* 0x0060000025257812 */ /* 0x000fe200078ec0ff */
[----:B------:R-:W-:Y:S01]  /*52f0*/  IMAD.MOV.U32 R89, RZ, RZ, RZ ;  /* 0x000000ffff597224 */ /* 0x000fe200078e00ff */
[----:B------:R-:W-:-:S02]  /*5300*/  LOP3.LUT R95, R95, 0x2, RZ, 0xc0, !PT ;  /* 0x000000025f5f7812 */ /* 0x000fc400078ec0ff */
[----:B------:R-:W-:Y:S02]  /*5310*/  CS2R R92, SRZ ;  /* 0x00000000005c7805 */ /* 0x000fe4000001ff00 */
[----:B------:R-:W-:Y:S01]  /*5320*/  LOP3.LUT R5, R6, 0x30, R5, 0x78, !PT ;  /* 0x0000003006057812 */ /* 0x000fe200078e7805 */
[----:B------:R-:W4:Y:S01]  /*5330*/  LDCU UR57, c[0x0][0x370] ;  /* 0x00006e00ff3977ac */ /* 0x000f220008000800 */
[----:B------:R-:W-:Y:S01]  /*5340*/  LOP3.LUT R4, R4, 0x200, R7, 0xf8, !PT ;  /* 0x0000020004047812 */ /* 0x000fe200078ef807 */
[----:B------:R-:W-:Y:S01]  /*5350*/  IMAD.MOV R90, RZ, RZ, -R95 ;  /* 0x000000ffff5a7224 */ /* 0x000fe200078e0a5f */
[----:B------:R-:W-:Y:S01]  /*5360*/  MOV R91, RZ ;  /* 0x000000ff005b7202 */ /* 0x000fe20000000f00 */
[----:B-1----:R-:W-:Y:S01]  /*5370*/  ULEA UR44, UR4, UR44, 0x18 ;  /* 0x0000002c042c7291 */ /* 0x002fe2000f8ec0ff */
[----:B------:R-:W-:Y:S01]  /*5380*/  LOP3.LUT R84, R4, R5, RZ, 0xfc, !PT ;  /* 0x0000000504547212 */ /* 0x000fe200078efcff */
[----:B------:R-:W1:Y:S02]  /*5390*/  LDCU.64 UR62, c[0x0][0x348] ;  /* 0x00006900ff3e77ac */ /* 0x000e640008000a00 */
[----:B------:R-:W-:-:S02]  /*53a0*/  UIADD3 UR4, UPT, UPT, UR44, 0x4200, URZ ;  /* 0x000042002c047890 */ /* 0x000fc4000fffe0ff */
[----:B------:R-:W-:-:S03]  /*53b0*/  UIADD3 UR5, UPT, UPT, UR44, 0x200, URZ ;  /* 0x000002002c057890 */ /* 0x000fc6000fffe0ff */
[----:B------:R-:W4:Y:S01]  /*53c0*/  LDS R0, [UR44+0x150] ;  /* 0x0001502cff007984 */ /* 0x000f220008000800 */
[----:B------:R-:W1:Y:S01]  /*53d0*/  LDCU UR43, c[0x0][0xb0c] ;  /* 0x00016180ff2b77ac */ /* 0x000e620008000800 */
[----:B------:R-:W-:Y:S02]  /*53e0*/  IMAD.U32 R96, RZ, RZ, UR4 ;  /* 0x00000004ff607e24 */ /* 0x000fe4000f8e00ff */
[----:B------:R-:W-:Y:S01]  /*53f0*/  IMAD.U32 R98, RZ, RZ, UR5 ;  /* 0x00000005ff627e24 */ /* 0x000fe2000f8e00ff */
[----:B------:R-:W1:Y:S01]  /*5400*/  LDCU UR39, c[0x0][0xb30] ;  /* 0x00016600ff2777ac */ /* 0x000e620008000800 */
[----:B------:R-:W1:Y:S01]  /*5410*/  LDCU.64 UR46, c[0x0][0x888] ;  /* 0x00011100ff2e77ac */ /* 0x000e620008000a00 */
[----:B------:R-:W1:Y:S01]  /*5420*/  LDCU.64 UR40, c[0x0][0xb28] ;  /* 0x00016500ff2877ac */ /* 0x000e620008000a00 */
[----:B------:R-:W1:Y:S01]  /*5430*/  LDCU.64 UR60, c[0x0][0x890] ;  /* 0x00011200ff3c77ac */ /* 0x000e620008000a00 */
[----:B------:R-:W1:Y:S01]  /*5440*/  LDCU.128 UR52, c[0x0][0xb10] ;  /* 0x00016200ff3477ac */ /* 0x000e620008000c00 */
[----:B------:R-:W1:Y:S02]  /*5450*/  LDCU UR56, c[0x0][0x374] ;  /* 0x00006e80ff3877ac */ /* 0x000e640008000800 */
[----:B-1234-:R-:W-:-:S07]  /*5460*/  IMAD.IADD R37, R0, 0x1, R37 ;  /* 0x0000000100257824 */ /* 0x01efce00078e0225 */
.L_x_132:
[C---:B------:R-:W-:Y:S02]  /*5470*/  LEA R3, R89.reuse, UR44, 0x3 ;  /* 0x0000002c59037c11 */ /* 0x040fe4000f8e18ff */
[----:B------:R-:W-:Y:S02]  /*5480*/  SHF.L.U32 R0, R92, 0x1f, RZ ;  /* 0x0000001f5c007819 */ /* 0x000fe400000006ff */
[----:B------:R-:W-:Y:S02]  /*5490*/  LEA R5, R89, UR44, 0x4 ;  /* 0x0000002c59057c11 */ /* 0x000fe4000f8e20ff */
[----:B-1----:R-:W1:Y:S02]  /*54a0*/  SYNCS.PHASECHK.TRANS64.TRYWAIT P0, [R3+URZ+0xa0], R0 ;  /* 0x0000a000030075a7 */ /* 0x002e6400080011ff */
[----:B-1----:R-:W-:Y:S05]  /*54b0*/  @!P0 BRA `(.L_x_91) ;  /* 0x0000004c00988947 */ /* 0x002fea0003800000 */
.L_x_178:
        /* <DEDUP_REMOVED lines=11> */
[----:B------:R-:W-:Y:S01]  /*5570*/  PLOP3.LUT P0, PT, PT, PT, UP1, 0x80, 0x8 ;  /* 0x000000000008781c */ /* 0x000fe20003f0f018 */
[----:B------:R-:W-:Y:S11]  /*5580*/  UP2UR UR45, UPR, URZ, 0x2 ;  /* 0x00000002ff2d7883 */ /* 0x000ff60008000000 */
[----:B------:R-:W-:Y:S01]  /*5590*/  @!UPT UIADD3 URZ, UPT, UPT, URZ, URZ, URZ ;  /* 0x000000fffffff290 */ /* 0x000fe2000fffe0ff */
[----:B-1----:R-:W-:Y:S02]  /*55a0*/  @P0 SHF.R.U32.HI R0, RZ, 0x10, R5 ;  /* 0x00000010ff000819 */ /* 0x002fe40000011605 */
        /* <DEDUP_REMOVED lines=12> */
[----:B------:R-:W2:Y:S01]  /*5670*/  LDCU UR12, c[0x0][0xb20] ;  /* 0x00016400ff0c77ac */ /* 0x000ea20008000800 */
[----:B------:R-:W-:Y:S02]  /*5680*/  UIMAD.WIDE.U32 UR4, UR56, UR55, URZ ;  /* 0x00000037380472a5 */ /* 0x000fe4000f8e00ff */
[----:B------:R-:W-:Y:S02]  /*5690*/  UIMAD.WIDE.U32 UR6, UR57, UR52, URZ ;  /* 0x00000034390672a5 */ /* 0x000fe4000f8e00ff */
[----:B------:R-:W-:Y:S02]  /*56a0*/  UISETP.NE.AND UP0, UPT, UR54, 0x1, UPT ;  /* 0x000000013600788c */ /* 0x000fe4000bf05270 */
[----:B------:R-:W-:Y:S02]  /*56b0*/  UIMAD.WIDE.U32 UR8, UR37, UR55, URZ ;  /* 0x00000037250872a5 */ /* 0x000fe4000f8e00ff */
[----:B------:R-:W-:Y:S02]  /*56c0*/  UIMAD.WIDE.U32 UR10, UR38, UR52, URZ ;  /* 0x00000034260a72a5 */ /* 0x000fe4000f8e00ff */
[----:B------:R-:W-:Y:S02]  /*56d0*/  UISETP.NE.AND UP1, UPT, UR43, 0x1, UPT ;  /* 0x000000012b00788c */ /* 0x000fe4000bf25270 */
[----:B------:R-:W-:Y:S01]  /*56e0*/  UISETP.NE.AND UP2, UPT, UR42, 0x1, UPT ;  /* 0x000000012a00788c */ /* 0x000fe2000bf45270 */
[----:B------:R-:W-:Y:S02]  /*56f0*/  UMOV UR4, UR5 ;  /* 0x0000000500047c82 */ /* 0x000fe40008000000 */
[----:B--2---:R-:W-:Y:S03]  /*5700*/  USHF.R.U32.HI UR5, URZ, UR12, UR4 ;  /* 0x0000000cff057299 */ /* 0x004fe60008011604 */
[----:B------:R-:W-:Y:S02]  /*5710*/  UMOV UR4, UR7 ;  /* 0x0000000700047c82 */ /* 0x000fe40008000000 */
[----:B------:R-:W-:Y:S02]  /*5720*/  USHF.R.U32.HI UR7, URZ, UR53, UR4 ;  /* 0x00000035ff077299 */ /* 0x000fe40008011604 */
[----:B------:R-:W-:Y:S02]  /*5730*/  USEL UR4, UR56, UR5, !UP0 ;  /* 0x0000000538047287 */ /* 0x000fe4000c000000 */
[----:B------:R-:W-:Y:S01]  /*5740*/  USEL UR7, UR57, UR7, !UP1 ;  /* 0x0000000739077287 */ /* 0x000fe2000c800000 */
[----:B------:R-:W-:Y:S01]  /*5750*/  UMOV UR5, UR9 ;  /* 0x0000000900057c82 */ /* 0x000fe20008000000 */
[----:B------:R-:W-:Y:S02]  /*5760*/  UIMAD.WIDE.U32 UR8, UR4, UR40, URZ ;  /* 0x00000028040872a5 */ /* 0x000fe4000f8e00ff */
[----:B------:R-:W-:Y:S03]  /*5770*/  USHF.R.U32.HI UR6, URZ, UR12, UR5 ;  /* 0x0000000cff067299 */ /* 0x000fe60008011605 */
[----:B------:R-:W-:Y:S01]  /*5780*/  UMOV UR5, UR11 ;  /* 0x0000000b00057c82 */ /* 0x000fe20008000000 */
[----:B------:R-:W-:Y:S02]  /*5790*/  UIMAD.WIDE.U32 UR10, UR7, UR40, URZ ;  /* 0x00000028070a72a5 */ /* 0x000fe4000f8e00ff */
[----:B------:R-:W-:Y:S02]  /*57a0*/  USHF.R.U32.HI UR12, URZ, UR53, UR5 ;  /* 0x00000035ff0c7299 */ /* 0x000fe40008011605 */
[----:B------:R-:W-:Y:S01]  /*57b0*/  USEL UR6, UR37, UR6, !UP0 ;  /* 0x0000000625067287 */ /* 0x000fe2000c000000 */
[----:B------:R-:W-:Y:S02]  /*57c0*/  UMOV UR5, UR9 ;  /* 0x0000000900057c82 */ /* 0x000fe40008000000 */
[----:B------:R-:W-:Y:S01]  /*57d0*/  UMOV UR10, UR11 ;  /* 0x0000000b000a7c82 */ /* 0x000fe20008000000 */
[----:B------:R-:W-:Y:S02]  /*57e0*/  @UP2 USHF.R.U32.HI UR4, URZ, UR41, UR5 ;  /* 0x00000029ff042299 */ /* 0x000fe40008011605 */
[----:B------:R-:W-:Y:S02]  /*57f0*/  @UP2 USHF.R.U32.HI UR7, URZ, UR41, UR10 ;  /* 0x00000029ff072299 */ /* 0x000fe4000801160a */
[----:B------:R-:W-:Y:S02]  /*5800*/  UIMAD UR4, UR42, UR4, URZ ;  /* 0x000000042a0472a4 */ /* 0x000fe4000f8e02ff */
        /* <DEDUP_REMOVED lines=8> */
[----:B------:R-:W-:Y:S02]  /*5890*/  USEL UR11, UR6, UR4, !UP2 ;  /* 0x00000004060b7287 */ /* 0x000fe4000d000000 */
[----:B------:R-:W-:Y:S02]  /*58a0*/  UIADD3 UR8, UPT, UPT, -UR5, URZ, URZ ;  /* 0x000000ff05087290 */ /* 0x000fe4000fffe1ff */
[----:B------:R-:W-:Y:S01]  /*58b0*/  UIADD3 UR10, UPT, UPT, -UR11, URZ, URZ ;  /* 0x000000ff0b0a7290 */ /* 0x000fe2000fffe1ff */
[----:B------:R-:W-:Y:S01]  /*58c0*/  @!UP0 UMOV UR4, UR9 ;  /* 0x0000000900048c82 */ /* 0x000fe20008000000 */
[----:B------:R-:W-:Y:S02]  /*58d0*/  UIADD3 UR9, UPT, UPT, -UR6, URZ, URZ ;  /* 0x000000ff06097290 */ /* 0x000fe4000fffe1ff */
[----:B------:R-:W-:Y:S02]  /*58e0*/  @!UP0 USHF.R.U32.HI UR4, URZ, UR41, UR4 ;  /* 0x00000029ff048299 */ /* 0x000fe40008011604 */
[----:B------:R-:W-:Y:S02]  /*58f0*/  UIMAD UR10, UR42, UR10, UR6 ;  /* 0x0000000a2a0a72a4 */ /* 0x000fe4000f8e0206 */
[----:B------:R-:W-:Y:S04]  /*5900*/  @!UP0 USEL UR4, UR5, UR4, !UP2 ;  /* 0x0000000405048287 */ /* 0x000fe8000d000000 */
[----:B------:R-:W-:Y:S02]  /*5910*/  @!UP0 UIMAD UR10, UR7, UR10, UR4 ;  /* 0x0000000a070a82a4 */ /* 0x000fe4000f8e0204 */
[----:B------:R-:W-:Y:S02]  /*5920*/  @!UP0 UIADD3 UR11, UPT, UPT, UR11, -UR4, URZ ;  /* 0x800000040b0b8290 */ /* 0x000fe4000fffe0ff */
[----:B------:R-:W-:Y:S02]  /*5930*/  UIMAD UR7, UR43, UR8, UR38 ;  /* 0x000000082b0772a4 */ /* 0x000fe4000f8e0226 */
[----:B------:R-:W-:Y:S02]  /*5940*/  @!UP0 UIMAD UR6, UR11, UR42, UR5 ;  /* 0x0000002a0b0682a4 */ /* 0x000fe4000f8e0205 */
[----:B------:R-:W-:Y:S01]  /*5950*/  UIMAD UR4, UR54, UR9, UR37 ;  /* 0x00000009360472a4 */ /* 0x000fe2000f8e0225 */
[----:B------:R-:W-:Y:S02]  /*5960*/  @!UP0 UMOV UR5, UR10 ;  /* 0x0000000a00058c82 */ /* 0x000fe40008000000 */
[----:B------:R-:W-:Y:S02]  /*5970*/  UIMAD UR38, UR5, UR43, UR7 ;  /* 0x0000002b052672a4 */ /* 0x000fe4000f8e0207 */
[----:B------:R-:W-:Y:S11]  /*5980*/  UIMAD UR37, UR6, UR54, UR4 ;  /* 0x00000036062572a4 */ /* 0x000ff6000f8e0204 */
[----:B------:R-:W-:Y:S01]  /*5990*/  @!UPT UIADD3 URZ, UPT, UPT, URZ, URZ, URZ ;  /* 0x000000fffffff290 */ /* 0x000fe2000fffe0ff */
.L_x_92:
[----:B------:R-:W-:Y:S01]  /*59a0*/  UISETP.NE.AND UP0, UPT, UR39, 0x1, UPT ;  /* 0x000000012700788c */ /* 0x000fe2000bf05270 */
[----:B------:R-:W-:Y:S01]  /*59b0*/  IADD3 R89, PT, PT, R89, 0x1, RZ ;  /* 0x0000000159597810 */ /* 0x000fe20007ffe0ff */
[----:B------:R-:W-:Y:S02]  /*59c0*/  UIADD3 UR11, UPT, UPT, UR44, 0x200, URZ ;  /* 0x000002002c0b7890 */ /* 0x000fe4000fffe0ff */
[----:B------:R-:W-:Y:S02]  /*59d0*/  USHF.L.U32 UR50, UR16, 0x6, URZ ;  /* 0x0000000610327899 */ /* 0x000fe400080006ff */
[----:B------:R-:W-:Y:S05]  /*59e0*/  USHF.L.U32 UR49, UR20, 0x8, URZ ;  /* 0x0000000814317899 */ /* 0x000fea00080006ff */
[----:B------:R-:W2:Y:S01]  /*59f0*/  @!UP0 LDCU.128 UR12, c[0x0][0xb10] ;  /* 0x00016200ff0c87ac */ /* 0x000ea20008000c00 */
[----:B------:R-:W3:Y:S01]  /*5a00*/  @!UP0 LDCU UR5, c[0x0][0xb0c] ;  /* 0x00016180ff0587ac */ /* 0x000ee20008000800 */
[----:B------:R-:W4:Y:S01]  /*5a10*/  @!UP0 LDCU UR10, c[0x0][0xb20] ;  /* 0x00016400ff0a87ac */ /* 0x000f220008000800 */
[----:B--2---:R-:W-:Y:S02]  /*5a20*/  UIMAD.WIDE.U32 UR8, UR38, UR12, URZ ;  /* 0x0000000c260872a5 */ /* 0x004fe4000f8e00ff */
[----:B------:R-:W-:Y:S02]  /*5a30*/  UIMAD.WIDE.U32 UR6, UR37, UR15, URZ ;  /* 0x0000000f250672a5 */ /* 0x000fe4000f8e00ff */
[----:B------:R-:W-:Y:S03]  /*5a40*/  @!UP0 UISETP.NE.AND UP1, UPT, UR14, 0x1, UPT ;  /* 0x000000010e00888c */ /* 0x000fe6000bf25270 */
[----:B------:R-:W-:Y:S01]  /*5a50*/  @!UP0 UMOV UR4, UR9 ;  /* 0x0000000900048c82 */ /* 0x000fe20008000000 */
[----:B---3--:R-:W-:Y:S02]  /*5a60*/  @!UP0 UISETP.NE.AND UP2, UPT, UR5, 0x1, UPT ;  /* 0x000000010500888c */ /* 0x008fe4000bf45270 */
[----:B------:R-:W-:Y:S01]  /*5a70*/  @!UP0 USHF.R.U32.HI UR4, URZ, UR13, UR4 ;  /* 0x0000000dff048299 */ /* 0x000fe20008011604 */
[----:B------:R-:W-:Y:S02]  /*5a80*/  @!UP0 UMOV UR6, UR7 ;  /* 0x0000000700068c82 */ /* 0x000fe40008000000 */
[----:B----4-:R-:W-:Y:S02]  /*5a90*/  @!UP0 USHF.R.U32.HI UR6, URZ, UR10, UR6 ;  /* 0x0000000aff068299 */ /* 0x010fe40008011606 */
[----:B------:R-:W-:Y:S02]  /*5aa0*/  @!UP0 USEL UR7, UR38, UR4, !UP2 ;  /* 0x0000000426078287 */ /* 0x000fe4000d000000 */
[----:B------:R-:W-:Y:S04]  /*5ab0*/  @!UP0 USEL UR6, UR37, UR6, !UP1 ;  /* 0x0000000625068287 */ /* 0x000fe8000c800000 */
[----:B------:R-:W-:Y:S02]  /*5ac0*/  @!UP0 UIADD3 UR4, UPT, UPT, -UR7, UR6, URZ ;  /* 0x0000000607048290 */ /* 0x000fe4000fffe1ff */
[----:B------:R-:W-:Y:S02]  /*5ad0*/  @!UP0 UIADD3 UR6, UPT, UPT, UR7, -UR6, URZ ;  /* 0x8000000607068290 */ /* 0x000fe4000fffe0ff */
[----:B------:R-:W-:Y:S02]  /*5ae0*/  @!UP0 UIMAD UR38, UR4, UR5, UR38 ;  /* 0x00000005042682a4 */ /* 0x000fe4000f8e0226 */
[----:B------:R-:W-:Y:S02]  /*5af0*/  @!UP0 UIMAD UR37, UR6, UR14, UR37 ;  /* 0x0000000e062582a4 */ /* 0x000fe4000f8e0225 */
[----:B------:R-:W-:Y:S09]  /*5b00*/  ULOP3.LUT UP0, URZ, UR11, 0x1b0, URZ, 0xc0, !UPT ;  /* 0x000001b00bff7892 */ /* 0x000ff2000f80c0ff */
[----:B------:R-:W-:Y:S05]  /*5b10*/  BRA.U !UP0, `(.L_x_93) ;  /* 0x0000000108407547 */ /* 0x000fea000b800000 */
[----:B------:R-:W2:Y:S01]  /*5b20*/  LDCU.64 UR8, c[0x4][0x88] ;  /* 0x01001100ff0877ac */ /* 0x000ea20008000a00 */
[----:B------:R-:W-:Y:S01]  /*5b30*/  MOV R3, 0x0 ;  /* 0x0000000000037802 */ /* 0x000fe20000000f00 */
[----:B------:R-:W-:Y:S02]  /*5b40*/  HFMA2 R12, -RZ, RZ, 0, 5.9604644775390625e-08 ;  /* 0x00000001ff0c7431 */ /* 0x000fe400000001ff */
[----:B------:R-:W-:Y:S02]  /*5b50*/  IMAD.MOV.U32 R8, RZ, RZ, 0x70 ;  /* 0x00000070ff087424 */ /* 0x000fe400078e00ff */
[----:B------:R-:W-:Y:S01]  /*5b60*/  IMAD.MOV.U32 R13, RZ, RZ, RZ ;  /* 0x000000ffff0d7224 */ /* 0x000fe200078e00ff */
[----:B------:R-:W3:Y:S01]  /*5b70*/  LDCU.64 UR6, c[0x4][0x90] ;  /* 0x01001200ff0677ac */ /* 0x000ee20008000a00 */
[----:B------:R-:W4:Y:S01]  /*5b80*/  LDC.64 R2, c[0x4][R3] ;  /* 0x0100000003027b82 */ /* 0x000f220000000a00 */
[----:B------:R-:W1:Y:S01]  /*5b90*/  LDCU.64 UR4, c[0x4][0x8] ;  /* 0x01000100ff0477ac */ /* 0x000e620008000a00 */
[----:B--2---:R-:W-:Y:S01]  /*5ba0*/  MOV R5, UR9 ;  /* 0x0000000900057c02 */ /* 0x004fe20008000f00 */
[----:B------:R-:W-:Y:S01]  /*5bb0*/  IMAD.U32 R4, RZ, RZ, UR8 ;  /* 0x00000008ff047e24 */ /* 0x000fe2000f8e00ff */
[----:B---3--:R-:W-:Y:S01]  /*5bc0*/  MOV R7, UR7 ;  /* 0x0000000700077c02 */ /* 0x008fe20008000f00 */
[----:B------:R-:W-:Y:S01]  /*5bd0*/  IMAD.U32 R6, RZ, RZ, UR6 ;  /* 0x00000006ff067e24 */ /* 0x000fe2000f8e00ff */
[----:B-1----:R-:W-:Y:S01]  /*5be0*/  MOV R11, UR5 ;  /* 0x00000005000b7c02 */ /* 0x002fe20008000f00 */
[----:B------:R-:W-:Y:S02]  /*5bf0*/  IMAD.U32 R10, RZ, RZ, UR4 ;  /* 0x00000004ff0a7e24 */ /* 0x000fe4000f8e00ff */
[----:B------:R-:W-:Y:S07]  /*5c00*/  LEPC R20, `(.L_x_93) ;  /* 0x000000001014794e */ /* 0x000fee0000000000 */
[----:B----45:R-:W-:Y:S05]  /*5c10*/  CALL.ABS.NOINC R2 ;  /* 0x0000000002007343 */ /* 0x030fea0003c00000 */
.L_x_93:
[----:B------:R-:W-:Y:S01]  /*5c20*/  LOP3.LUT P0, RZ, R96, 0x1b0, RZ, 0xc0, !PT ;  /* 0x000001b060ff7812 */ /* 0x000fe2000780c0ff */
[----:B------:R-:W-:Y:S11]  /*5c30*/  BSSY.RECONVERGENT B6, `(.L_x_94) ;  /* 0x0000013000067945 */ /* 0x000ff60003800200 */
[----:B------:R-:W-:Y:S01]  /*5c40*/  @!UPT UIADD3 URZ, UPT, UPT, URZ, URZ, URZ ;  /* 0x000000fffffff290 */ /* 0x000fe2000fffe0ff */
[----:B------:R-:W-:Y:S05]  /*5c50*/  @!P0 BRA `(.L_x_95) ;  /* 0x0000000000408947 */ /* 0x000fea0003800000 */
        /* <DEDUP_REMOVED lines=16> */
.L_x_95:
[----:B------:R-:W-:Y:S05]  /*5d60*/  BSYNC.RECONVERGENT B6 ;  /* 0x0000000000067941 */ /* 0x000fea0003800200 */
.L_x_94:
[----:B------:R-:W-:Y:S01]  /*5d70*/  R2UR UR4, R88 ;  /* 0x00000000580472ca */ /* 0x000fe200000e0000 */
[----:B------:R-:W-:Y:S01]  /*5d80*/  UISETP.NE.U32.AND UP0, UPT, UR60, URZ, UPT ;  /* 0x000000ff3c00728c */ /* 0x000fe2000bf05070 */
[----:B------:R-:W-:Y:S02]  /*5d90*/  ISETP.NE.U32.AND P4, PT, R82, RZ, PT ;  /* 0x000000ff5200720c */ /* 0x000fe40003f85070 */
[----:B------:R-:W-:Y:S01]  /*5da0*/  ISETP.NE.U32.AND P2, PT, RZ, UR46, PT ;  /* 0x0000002eff007c0c */ /* 0x000fe2000bf45070 */
[----:B------:R-:W-:Y:S01]  /*5db0*/  UISETP.NE.AND.EX UP1, UPT, UR61, URZ, UPT, UP0 ;  /* 0x000000ff3d00728c */ /* 0x000fe2000bf25300 */
[----:B------:R-:W-:Y:S01]  /*5dc0*/  ISETP.NE.AND.EX P4, PT, R83, RZ, PT, P4 ;  /* 0x000000ff5300720c */ /* 0x000fe20003f85340 */
[----:B------:R-:W-:Y:S01]  /*5dd0*/  UPLOP3.LUT UP0, UPT, UPT, UPT, UPT, 0x40, 0x4 ;  /* 0x000000000004789c */ /* 0x000fe20003f0e870 */
[----:B------:R-:W-:Y:S05]  /*5de0*/  ISETP.NE.AND.EX P2, PT, RZ, UR47, PT, P2 ;  /* 0x0000002fff007c0c */ /* 0x000fea000bf45320 */
[----:B------:R-:W-:Y:S06]  /*5df0*/  UISETP.NE.AND UP2, UPT, UR4, URZ, UPT ;  /* 0x000000ff0400728c */ /* 0x000fec000bf45270 */
[----:B------:R-:W-:Y:S05]  /*5e00*/  PLOP3.LUT P1, PT, PT, PT, UP2, 0x80, 0x8 ;  /* 0x000000000008781c */ /* 0x000fea0003f2f028 */
[----:B------:R-:W-:Y:S06]  /*5e10*/  @UP2 UPLOP3.LUT UP0, UPT, UPT, UPT, UP1, 0x80, 0x8 ;  /* 0x000000000008289c */ /* 0x000fec0003f0f010 */
[----:B------:R-:W-:Y:S01]  /*5e20*/  PLOP3.LUT P0, PT, PT, PT, UP0, 0x80, 0x8 ;  /* 0x000000000008781c */ /* 0x000fe20003f0f008 */
[----:B------:R-:W-:Y:S01]  /*5e30*/  @!UPT UIADD3 URZ, UPT, UPT, URZ, URZ, URZ ;  /* 0x000000fffffff290 */ /* 0x000fe2000fffe0ff */
[----:B------:R-:W-:Y:S11]  /*5e40*/  BRA.U !UP1, `(.L_x_96) ;  /* 0x00000001093c7547 */ /* 0x000ff6000b800000 */
[----:B------:R-:W-:Y:S01]  /*5e50*/  UISETP.NE.U32.AND UP0, UPT, UR46, URZ, UPT ;  /* 0x000000ff2e00728c */ /* 0x000fe2000bf05070 */
[----:B-1----:R-:W-:Y:S01]  /*5e60*/  HFMA2 R0, -RZ, RZ, 0, 5.9604644775390625e-08 ;  /* 0x00000001ff007431 */ /* 0x002fe200000001ff */
[----:B------:R-:W1:Y:S01]  /*5e70*/  LDCU.64 UR8, c[0x0][0x358] ;  /* 0x00006b00ff0877ac */ /* 0x000e620008000a00 */
[----:B------:R-:W-:Y:S01]  /*5e80*/  IMAD.MOV.U32 R85, RZ, RZ, 0x1 ;  /* 0x00000001ff557424 */ /* 0x000fe200078e00ff */
[----:B------:R-:W-:Y:S06]  /*5e90*/  UISETP.NE.AND.EX UP0, UPT, UR47, URZ, UPT, UP0 ;  /* 0x000000ff2f00728c */ /* 0x000fec000bf05300 */
[----:B------:R-:W-:Y:S05]  /*5ea0*/  PLOP3.LUT P3, PT, PT, PT, UP0, 0x80, 0x8 ;  /* 0x000000000008781c */ /* 0x000fea0003f6f008 */
[----:B------:R-:W2:Y:S01]  /*5eb0*/  @UP0 LDCU.64 UR4, c[0x0][0x888] ;  /* 0x00011100ff0407ac */ /* 0x000ea20008000a00 */
[----:B------:R-:W-:Y:S07]  /*5ec0*/  @UP0 UIMAD UR6, UR36, UR60, URZ ;  /* 0x0000003c240602a4 */ /* 0x000fee000f8e02ff */
[----:B------:R-:W-:Y:S01]  /*5ed0*/  @!P3 PRMT R85, R0, 0x7610, R85 ;  /* 0x000076100055b816 */ /* 0x000fe20000000055 */
[----:B--2---:R-:W-:Y:S06]  /*5ee0*/  @UP0 UIMAD.WIDE UR4, UR6, 0x4, UR4 ;  /* 0x00000004060408a5 */ /* 0x004fec000f8e0204 */
[----:B------:R-:W-:Y:S01]  /*5ef0*/  IMAD.U32 R2, RZ, RZ, UR4 ;  /* 0x00000004ff027e24 */ /* 0x000fe2000f8e00ff */
[----:B------:R-:W-:Y:S04]  /*5f00*/  MOV R3, UR5 ;  /* 0x0000000500037c02 */ /* 0x000fe80008000f00 */
[----:B------:R-:W2:Y:S01]  /*5f10*/  @!UP0 LDCU UR4, c[0x0][0x880] ;  /* 0x00011000ff0487ac */ /* 0x000ea20008000800 */
[----:B-1---5:R3:W5:Y:S02]  /*5f20*/  @P3 LDG.E R41, desc[UR8][R2.64] ;  /* 0x0000000802293981 */ /* 0x022764000c1e1900 */
[----:B--23--:R-:W-:Y:S02]  /*5f30*/  @!P3 IMAD.U32 R41, RZ, RZ, UR4 ;  /* 0x00000004ff29be24 */ /* 0x00cfe4000f8e00ff */
.L_x_96:
[----:B------:R-:W-:Y:S05]  /*5f40*/  @!P4 BRA `(.L_x_97) ;  /* 0x000000000024c947 */ /* 0x000fea0003800000 */
[----:B------:R-:W-:Y:S01]  /*5f50*/  ISETP.NE.U32.AND P3, PT, R80, RZ, PT ;  /* 0x000000ff5000720c */ /* 0x000fe20003f65070 */
[----:B------:R-:W2:Y:S03]  /*5f60*/  LDCU.64 UR4, c[0x0][0x358] ;  /* 0x00006b00ff0477ac */ /* 0x000ea60008000a00 */
[----:B------:R-:W-:Y:S11]  /*5f70*/  ISETP.NE.AND.EX P3, PT, R81, RZ, PT, P3 ;  /* 0x000000ff5100720c */ /* 0x000ff60003f65330 */
[----:B------:R-:W-:Y:S02]  /*5f80*/  @!UPT UIADD3 URZ, UPT, UPT, URZ, URZ, URZ ;  /* 0x000000fffffff290 */ /* 0x000fe4000fffe0ff */
[----:B------:R-:W3:Y:S01]  /*5f90*/  @P3 LDC.64 R2, c[0x0][0x8a8] ;  /* 0x00022a00ff023b82 */ /* 0x000ee20000000a00 */
[----:B-1----:R-:W-:Y:S04]  /*5fa0*/  @P3 IMAD R0, R82, UR36, RZ ;  /* 0x0000002452003c24 */ /* 0x002fe8000f8e02ff */
[----:B---3--:R-:W-:Y:S05]  /*5fb0*/  @P3 IMAD.WIDE R2, R0, 0x4, R2 ;  /* 0x0000000400023825 */ /* 0x008fea00078e0202 */
[----:B--2--5:R2:W5:Y:S02]  /*5fc0*/  @P3 LDG.E R38, desc[UR4][R2.64] ;  /* 0x0000000402263981 */ /* 0x024564000c1e1900 */
[----:B--2---:R-:W3:Y:S02]  /*5fd0*/  @!P3 LDC R38, c[0x0][0x8a0] ;  /* 0x00022800ff26bb82 */ /* 0x004ee40000000800 */
.L_x_97:
[----:B-----5:R-:W-:Y:S01]  /*5fe0*/  FSETP.NEU.AND P4, PT, R41, RZ, PT ;  /* 0x000000ff2900720b */ /* 0x020fe20003f8d000 */
[----:B------:R-:W-:Y:S01]  /*5ff0*/  BSSY B1, `(.L_x_98) ;  /* 0x0000042000017945 */ /* 0x000fe20003800000 */
[----:B------:R-:W-:Y:S01]  /*6000*/  SEL R6, RZ, 0xffffffff, P2 ;  /* 0xffffffffff067807 */ /* 0x000fe20001000000 */
[----:B------:R-:W-:Y:S01]  /*6010*/  IMAD.MOV.U32 R100, RZ, RZ, 0x1 ;  /* 0x00000001ff647424 */ /* 0x000fe200078e00ff */
[----:B------:R-:W-:Y:S02]  /*6020*/  LOP3.LUT P3, RZ, R85, 0xff, RZ, 0xc0, !PT ;  /* 0x000000ff55ff7812 */ /* 0x000fe4000786c0ff */
[----:B------:R-:W-:Y:S02]  /*6030*/  CS2R R78, SRZ ;  /* 0x00000000004e7805 */ /* 0x000fe4000001ff00 */
[----:B------:R-:W-:Y:S02]  /*6040*/  @P1 SEL R3, RZ, 0xffffffff, P4 ;  /* 0xffffffffff031807 */ /* 0x000fe40002000000 */
[----:B------:R-:W-:Y:S02]  /*6050*/  CS2R R76, SRZ ;  /* 0x00000000004c7805 */ /* 0x000fe4000001ff00 */
[----:B------:R-:W-:Y:S02]  /*6060*/  LEA R2, R93, UR44, 0x3 ;  /* 0x0000002c5d027c11 */ /* 0x000fe4000f8e18ff */
[----:B------:R-:W-:Y:S02]  /*6070*/  CS2R R74, SRZ ;  /* 0x00000000004a7805 */ /* 0x000fe4000001ff00 */
[----:B------:R-:W-:Y:S02]  /*6080*/  @P0 SEL R3, R6, R3, !P3 ;  /* 0x0000000306030207 */ /* 0x000fe40005800000 */
[----:B------:R-:W-:Y:S02]  /*6090*/  CS2R R72, SRZ ;  /* 0x0000000000487805 */ /* 0x000fe4000001ff00 */
[----:B------:R-:W-:Y:S02]  /*60a0*/  LEA R71, R36, UR44, 0x3 ;  /* 0x0000002c24477c11 */ /* 0x000fe4000f8e18ff */
[----:B------:R-:W-:Y:S02]  /*60b0*/  @P1 LOP3.LUT R3, R3, 0x1, RZ, 0xc0, !PT ;  /* 0x0000000103031812 */ /* 0x000fe400078ec0ff */
[----:B------:R-:W-:Y:S02]  /*60c0*/  SHF.L.U32 R4, R94, 0x1f, RZ ;  /* 0x0000001f5e047819 */ /* 0x000fe400000006ff */
[----:B------:R-:W-:Y:S02]  /*60d0*/  ISETP.NE.U32.OR P6, PT, R3, 0x1, !P1 ;  /* 0x000000010300780c */ /* 0x000fe40004fc5470 */
[----:B------:R-:W-:Y:S02]  /*60e0*/  PLOP3.LUT P2, PT, PT, PT, UP1, 0x80, 0x8 ;  /* 0x000000000008781c */ /* 0x000fe40003f4f018 */
[----:B------:R-:W-:Y:S02]  /*60f0*/  LEA.HI R39, R36, R36, RZ, 0x1 ;  /* 0x0000002424277211 */ /* 0x000fe400078f08ff */
[----:B------:R-:W-:Y:S02]  /*6100*/  SEL R3, RZ, 0xffffffff, P4 ;  /* 0xffffffffff037807 */ /* 0x000fe40002000000 */
[----:B------:R-:W-:Y:S01]  /*6110*/  P2R R102, PR, RZ, 0x40 ;  /* 0x00000040ff667803 */ /* 0x000fe20000000000 */
[C---:B-1----:R-:W-:Y:S01]  /*6120*/  IMAD.SHL.U32 R0, R39.reuse, 0x80, RZ ;  /* 0x0000008027007824 */ /* 0x042fe200078e00ff */
[----:B------:R-:W-:Y:S03]  /*6130*/  LOP3.LUT R39, R39, 0xffe, RZ, 0xc0, !PT ;  /* 0x00000ffe27277812 */ /* 0x000fe600078ec0ff */
[----:B------:R-:W-:Y:S02]  /*6140*/  @P6 SHF.L.U32 R5, R91, 0x1f, RZ ;  /* 0x0000001f5b056819 */ /* 0x000fe400000006ff */
[----:B------:R-:W-:Y:S01]  /*6150*/  @P2 SEL R3, R6, R3, !P3 ;  /* 0x0000000306032207 */ /* 0x000fe20005800000 */
[----:B------:R-:W-:Y:S01]  /*6160*/  IMAD.IADD R39, R36, 0x1, -R39 ;  /* 0x0000000124277824 */ /* 0x000fe200078e0a27 */
[----:B------:R-:W1:Y:S01]  /*6170*/  @P6 SYNCS.PHASECHK.TRANS64.TRYWAIT P1, [R2+URZ+0x50], R5 ;  /* 0x00005005020065a7 */ /* 0x000e6200080211ff */
[----:B------:R-:W-:Y:S02]  /*6180*/  LOP3.LUT R0, R0, 0xffffff00, RZ, 0xc0, !PT ;  /* 0xffffff0000007812 */ /* 0x000fe400078ec0ff */
[----:B------:R-:W-:Y:S03]  /*6190*/  LOP3.LUT R3, R3, 0x1, RZ, 0xc0, !PT ;  /* 0x0000000103037812 */ /* 0x000fe600078ec0ff */
[----:B------:R-:W-:Y:S01]  /*61a0*/  IMAD.IADD R0, R37, 0x1, R0 ;  /* 0x0000000125007824 */ /* 0x000fe200078e0200 */
[----:B------:R-:W-:Y:S03]  /*61b0*/  ISETP.NE.U32.AND P5, PT, R3, 0x1, PT ;  /* 0x000000010300780c */ /* 0x000fe60003fa5070 */
[----:B------:R-:W-:Y:S01]  /*61c0*/  IMAD R39, R39, 0x100000, R0 ;  /* 0x0010000027277824 */ /* 0x000fe200078e0200 */
[----:B------:R-:W-:Y:S01]  /*61d0*/  P2R R101, PR, RZ, 0x20 ;  /* 0x00000020ff657803 */ /* 0x000fe20000000000 */
[----:B------:R2:W4:Y:S01]  /*61e0*/  SYNCS.PHASECHK.TRANS64.TRYWAIT P0, [R71+URZ+0xc0], R4 ;  /* 0x0000c004470075a7 */ /* 0x00052200080011ff */
[----:B-1----:R-:W-:Y:S01]  /*61f0*/  @P6 SEL R100, RZ, 0x1, !P1 ;  /* 0x00000001ff646807 */ /* 0x002fe20004800000 */
[----:B--2---:R-:W-:Y:S06]  /*6200*/  @!P6 BRA `(.L_x_99) ;  /* 0x000000000080e947 */ /* 0x004fec0003800000 */
[----:B------:R-:W-:Y:S01]  /*6210*/  @P5 IMAD R6, R93, 0x1000, R84 ;  /* 0x000010005d065824 */ /* 0x000fe200078e0254 */
[----:B------:R-:W1:Y:S01]  /*6220*/  S2R R0, SR_CgaCtaId ;  /* 0x0000000000007919 */ /* 0x000e620000008800 */
[----:B------:R-:W-:Y:S01]  /*6230*/  ISETP.NE.AND P1, PT, R100, RZ, PT ;  /* 0x000000ff6400720c */ /* 0x000fe20003f25270 */
[----:B------:R-:W-:Y:S01]  /*6240*/  BSSY B0, `(.L_x_100) ;  /* 0x000000b000007945 */ /* 0x000fe20003800000 */
[----:B------:R-:W-:Y:S01]  /*6250*/  @P5 VIADD R5, R6, UR44 ;  /* 0x0000002c06055c36 */ /* 0x000fe20008000000 */
[----:B------:R-:W-:Y:S02]  /*6260*/  CS2R R74, SRZ ;  /* 0x00000000004a7805 */ /* 0x000fe4000001ff00 */
[----:B------:R-:W-:Y:S02]  /*6270*/  CS2R R72, SRZ ;  /* 0x0000000000487805 */ /* 0x000fe4000001ff00 */
[----:B------:R-:W-:Y:S01]  /*6280*/  CS2R R78, SRZ ;  /* 0x00000000004e7805 */ /* 0x000fe2000001ff00 */
[----:B------:R-:W-:Y:S01]  /*6290*/  @P5 IMAD R5, R95, -0x10, R5 ;  /* 0xfffffff05f055824 */ /* 0x000fe200078e0205 */
[----:B------:R-:W-:Y:S04]  /*62a0*/  CS2R R76, SRZ ;  /* 0x00000000004c7805 */ /* 0x000fe8000001ff00 */
[----:B------:R-:W-:Y:S05]  /*62b0*/  @P1 BRA `(.L_x_101) ;  /* 0x00000000000c1947 */ /* 0x000fea0003800000 */
[----:B------:R-:W-:Y:S04]  /*62c0*/  SHF.L.U32 R3, R91, 0x1f, RZ ;  /* 0x0000001f5b037819 */ /* 0x000fe800000006ff */
[----:B------:R-:W2:Y:S02]  /*62d0*/  SYNCS.PHASECHK.TRANS64.TRYWAIT P1, [R2+URZ+0x50], R3 ;  /* 0x00005003020075a7 */ /* 0x000ea400080211ff */
[----:B--2---:R-:W-:Y:S05]  /*62e0*/  @!P1 BRA `(.L_x_102) ;  /* 0x0000004000209947 */ /* 0x004fea0003800000 */
.L_x_101:
[----:B------:R-:W-:Y:S05]  /*62f0*/  BSYNC B0 ;  /* 0x0000000000007941 */ /* 0x000fea0003800000 */
.L_x_100:
[----:B------:R-:W-:Y:S01]  /*6300*/  ISETP.NE.AND P1, PT, R101, RZ, PT ;  /* 0x000000ff6500720c */ /* 0x000fe20003f25270 */
[----:B--2---:R-:W-:Y:S02]  /*6310*/  VIADD R3, R2, 0x70 ;  /* 0x0000007002037836 */ /* 0x004fe40000000000 */
[----:B------:R-:W-:Y:S03]  /*6320*/  VIADD R93, R93, 0x1 ;  /* 0x000000015d5d7836 */ /* 0x000fe60000000000 */
[----:B-1----:R-:W-:Y:S07]  /*6330*/  PRMT R0, R0, 0x654, R3 ;  /* 0x0000065400007816 */ /* 0x002fee0000000003 */
[----:B------:R1:W2:Y:S04]  /*6340*/  @P1 LDS.128 R72, [R6+UR44+0x200] ;  /* 0x0002002c06481984 */ /* 0x0002a80008000c00 */
[----:B------:R1:W1:Y:S01]  /*6350*/  @P1 LDS.128 R76, [R5+0x210] ;  /* 0x00021000054c1984 */ /* 0x0002620000000c00 */
[C---:B------:R-:W-:Y:S01]  /*6360*/  ISETP.NE.AND P1, PT, R93.reuse, 0x4, PT ;  /* 0x000000045d00780c */ /* 0x040fe20003f25270 */
[----:B------:R-:W-:Y:S01]  /*6370*/  @!PT LDS RZ, [RZ] ;  /* 0x00000000fffff984 */ /* 0x000fe20000000800 */
[----:B------:R-:W-:Y:S01]  /*6380*/  @!PT LDS RZ, [RZ] ;  /* 0x00000000fffff984 */ /* 0x000fe20000000800 */
[----:B------:R-:W-:Y:S01]  /*6390*/  @!PT LDS RZ, [RZ] ;  /* 0x00000000fffff984 */ /* 0x000fe20000000800 */
[----:B------:R-:W-:Y:S01]  /*63a0*/  @!PT LDS RZ, [RZ] ;  /* 0x00000000fffff984 */ /* 0x000fe20000000800 */
[----:B------:R5:W-:Y:S06]  /*63b0*/  MEMBAR.ALL.CTA ;  /* 0x0000000000007992 */ /* 0x000bec0000008000 */
[----:B-----5:R-:W5:Y:S01]  /*63c0*/  FENCE.VIEW.ASYNC.S ;  /* 0x00000000000073c6 */ /* 0x020f620000000000 */
[----:B------:R-:W-:Y:S01]  /*63d0*/  SEL R93, R93, RZ, P1 ;  /* 0x000000ff5d5d7207 */ /* 0x000fe20000800000 */
[----:B-----5:R5:W-:Y:S02]  /*63e0*/  SYNCS.ARRIVE.TRANS64.RED.A1T0 RZ, [R0+URZ], RZ ;  /* 0x000000ff00ff79a7 */ /* 0x020be400081004ff */
[----:B-----5:R-:W-:Y:S04]  /*63f0*/  SEL R0, RZ, 0x1, P1 ;  /* 0x00000001ff007807 */ /* 0x020fe80000800000 */
[----:B--2---:R-:W-:Y:S02]  /*6400*/  LOP3.LUT R91, R91, R0, RZ, 0x3c, !PT ;  /* 0x000000005b5b7212 */ /* 0x004fe400078e3cff */
.L_x_99:
[----:B------:R-:W-:Y:S05]  /*6410*/  BSYNC B1 ;  /* 0x0000000000017941 */ /* 0x000fea0003800000 */
.L_x_98:
[----:B------:R-:W-:Y:S04]  /*6420*/  SHF.R.U32.HI R3, RZ, 0x15, R39 ;  /* 0x00000015ff037819 */ /* 0x000fe80000011627 */
[----:B------:R-:W-:Y:S01]  /*6430*/  LOP3.LUT P1, RZ, R3, 0x3, R86, 0x48, !PT ;  /* 0x0000000303ff7812 */ /* 0x000fe20007824856 */
[----:B------:R-:W-:Y:S01]  /*6440*/  @!UPT UIADD3 URZ, UPT, UPT, URZ, URZ, URZ ;  /* 0x000000fffffff290 */ /* 0x000fe2000fffe0ff */
[----:B----4-:R-:W-:Y:S11]  /*6450*/  @P0 BRA `(.L_x_103) ;  /* 0x0000000000080947 */ /* 0x010ff60003800000 */
[----:B------:R-:W2:Y:S02]  /*6460*/  SYNCS.PHASECHK.TRANS64.TRYWAIT P0, [R71+URZ+0xc0], R4 ;  /* 0x0000c004470075a7 */ /* 0x000ea400080011ff */
[----:B--2---:R-:W-:Y:S05]  /*6470*/  @!P0 BRA `(.L_x_104) ;  /* 0x0000003c00d08947 */ /* 0x004fea0003800000 */
.L_x_103:
[----:B------:R-:W-:Y:S05]  /*6480*/  @!P1 BRA `(.L_x_105) ;  /* 0x0000000000409947 */ /* 0x000fea0003800000 */
[----:B------:R-:W1:Y:S01]  /*6490*/  LDCU.64 UR8, c[0x4][0x78] ;  /* 0x01000f00ff0877ac */ /* 0x000e620008000a00 */
[----:B------:R-:W-:Y:S01]  /*64a0*/  MOV R3, 0x0 ;  /* 0x0000000000037802 */ /* 0x000fe20000000f00 */
[----:B------:R-:W-:Y:S02]  /*64b0*/  HFMA2 R12, -RZ, RZ, 0, 5.9604644775390625e-08 ;  /* 0x00000001ff0c7431 */ /* 0x000fe400000001ff */
[----:B------:R-:W-:Y:S02]  /*64c0*/  IMAD.MOV.U32 R8, RZ, RZ, 0x192 ;  /* 0x00000192ff087424 */ /* 0x000fe400078e00ff */
[----:B------:R-:W-:Y:S01]  /*64d0*/  IMAD.MOV.U32 R13, RZ, RZ, RZ ;  /* 0x000000ffff0d7224 */ /* 0x000fe200078e00ff */
[----:B------:R-:W4:Y:S01]  /*64e0*/  LDCU.64 UR6, c[0x4][0x80] ;  /* 0x01001000ff0677ac */ /* 0x000f220008000a00 */
[----:B------:R-:W3:Y:S01]  /*64f0*/  LDC.64 R2, c[0x4][R3] ;  /* 0x0100000003027b82 */ /* 0x000ee20000000a00 */
[----:B------:R-:W5:Y:S01]  /*6500*/  LDCU.64 UR4, c[0x4][0x18] ;  /* 0x01000300ff0477ac */ /* 0x000f620008000a00 */
[----:B-1----:R-:W-:Y:S01]  /*6510*/  MOV R5, UR9 ;  /* 0x0000000900057c02 */ /* 0x002fe20008000f00 */
[----:B--2---:R-:W-:Y:S01]  /*6520*/  IMAD.U32 R4, RZ, RZ, UR8 ;  /* 0x00000008ff047e24 */ /* 0x004fe2000f8e00ff */
[----:B----4-:R-:W-:Y:S01]  /*6530*/  MOV R7, UR7 ;  /* 0x0000000700077c02 */ /* 0x010fe20008000f00 */
[----:B------:R-:W-:Y:S01]  /*6540*/  IMAD.U32 R6, RZ, RZ, UR6 ;  /* 0x00000006ff067e24 */ /* 0x000fe2000f8e00ff */
[----:B-----5:R-:W-:Y:S01]  /*6550*/  MOV R11, UR5 ;  /* 0x00000005000b7c02 */ /* 0x020fe20008000f00 */
[----:B------:R-:W-:Y:S02]  /*6560*/  IMAD.U32 R10, RZ, RZ, UR4 ;  /* 0x00000004ff0a7e24 */ /* 0x000fe4000f8e00ff */
[----:B------:R-:W-:Y:S07]  /*6570*/  LEPC R20, `(.L_x_105) ;  /* 0x000000001014794e */ /* 0x000fee0000000000 */
[----:B---3--:R-:W-:Y:S05]  /*6580*/  CALL.ABS.NOINC R2 ;  /* 0x0000000002007343 */ /* 0x008fea0003c00000 */
.L_x_105:
[-C--:B------:R-:W-:Y:S01]  /*6590*/  F2FP.F16.E4M3.UNPACK_B R42, R72.reuse ;  /* 0x00000048ff2a723e */ /* 0x080fe200020006ff */
[----:B------:R-:W-:Y:S05]  /*65a0*/  WARPSYNC.ALL ;  /* 0x0000000000007948 */ /* 0x000fea0003800000 */
[----:B------:R-:W-:Y:S01]  /*65b0*/  R2UR UR4, R39 ;  /* 0x00000000270472ca */ /* 0x000fe200000e0000 */
[--C-:B------:R-:W-:Y:S01]  /*65c0*/  HADD2.F32 R40, -RZ, R42.reuse.H0_H0 ;  /* 0x2000002aff287230 */ /* 0x100fe20000004100 */
[----:B------:R-:W-:Y:S01]  /*65d0*/  F2FP.F16.E4M3.UNPACK_B R43, R72.H1 ;  /* 0x00000048ff2b723e */ /* 0x000fe200030006ff */
[----:B------:R-:W-:Y:S01]  /*65e0*/  HADD2.F32 R42, -RZ, R42.H1_H1 ;  /* 0x3000002aff2a7230 */ /* 0x000fe20000004100 */
[-C--:B------:R-:W-:Y:S01]  /*65f0*/  F2FP.F16.E4M3.UNPACK_B R45, R73.reuse ;  /* 0x00000049ff2d723e */ /* 0x080fe200020006ff */
[----:B------:R-:W-:Y:S01]  /*6600*/  BSSY.RECONVERGENT B0, `(.L_x_106) ;  /* 0x0000099000007945 */ /* 0x000fe20003800200 */
[----:B------:R-:W-:Y:S01]  /*6610*/  F2FP.F16.E4M3.UNPACK_B R47, R73.H1 ;  /* 0x00000049ff2f723e */ /* 0x000fe200030006ff */
[--C-:B------:R-:W-:Y:S01]  /*6620*/  HADD2.F32 R44, -RZ, R43.reuse.H0_H0 ;  /* 0x2000002bff2c7230 */ /* 0x100fe20000004100 */
[-C--:B------:R-:W-:Y:S01]  /*6630*/  F2FP.F16.E4M3.UNPACK_B R49, R74.reuse ;  /* 0x0000004aff31723e */ /* 0x080fe200020006ff */
[----:B------:R-:W-:Y:S01]  /*6640*/  HADD2.F32 R46, -RZ, R43.H1_H1 ;  /* 0x3000002bff2e7230 */ /* 0x000fe20000004100 */
[----:B------:R-:W-:Y:S01]  /*6650*/  F2FP.F16.E4M3.UNPACK_B R51, R74.H1 ;  /* 0x0000004aff33723e */ /* 0x000fe200030006ff */
[--C-:B------:R-:W-:Y:S01]  /*6660*/  HADD2.F32 R43, -RZ, R45.reuse.H0_H0 ;  /* 0x2000002dff2b7230 */ /* 0x100fe20000004100 */
[-C--:B------:R-:W-:Y:S01]  /*6670*/  F2FP.F16.E4M3.UNPACK_B R53, R75.reuse ;  /* 0x0000004bff35723e */ /* 0x080fe200020006ff */
[----:B-12---:R-:W-:Y:S01]  /*6680*/  LDTM.16dp32bit_t0_t15.x32 R4, tmem[UR4] ;  /* 0x00000004000479ee */ /* 0x006fe20008a80000 */
[----:B------:R-:W3:Y:S01]  /*6690*/  LDTM.16dp32bit_t16_t31.x32 R4, tmem[UR4+0x20] ;  /* 0x00002004000479ee */ /* 0x000ee20008aa0000 */
[----:B------:R-:W-:Y:S01]  /*66a0*/  IADD3 R112, PT, PT, R84, UR44, RZ ;  /* 0x0000002c54707c10 */ /* 0x000fe2000fffe0ff */
[----:B------:R-:W-:Y:S01]  /*66b0*/  HADD2.F32 R48, -RZ, R45.H1_H1 ;  /* 0x3000002dff307230 */ /* 0x000fe20000004100 */
[----:B------:R-:W-:Y:S01]  /*66c0*/  SHF.L.U32 R103, R90, 0x4, RZ ;  /* 0x000000045a677819 */ /* 0x000fe200000006ff */
[----:B------:R-:W-:Y:S01]  /*66d0*/  HADD2.F32 R52, -RZ, R49.H1_H1 ;  /* 0x30000031ff347230 */ /* 0x000fe20000004100 */
[----:B------:R-:W-:Y:S01]  /*66e0*/  F2FP.F16.E4M3.UNPACK_B R55, R75.H1 ;  /* 0x0000004bff37723e */ /* 0x000fe200030006ff */
[----:B------:R-:W-:Y:S01]  /*66f0*/  HADD2.F32 R56, -RZ, R53.H1_H1 ;  /* 0x30000035ff387230 */ /* 0x000fe20000004100 */
[-C--:B------:R-:W-:Y:S01]  /*6700*/  F2FP.F16.E4M3.UNPACK_B R57, R76.reuse ;  /* 0x0000004cff39723e */ /* 0x080fe200020006ff */
[--C-:B------:R-:W-:Y:S01]  /*6710*/  HADD2.F32 R45, -RZ, R47.reuse.H0_H0 ;  /* 0x2000002fff2d7230 */ /* 0x100fe20000004100 */
[----:B------:R-:W-:Y:S01]  /*6720*/  F2FP.F16.E4M3.UNPACK_B R59, R76.H1 ;  /* 0x0000004cff3b723e */ /* 0x000fe200030006ff */
[----:B------:R-:W-:Y:S01]  /*6730*/  HADD2.F32 R50, -RZ, R47.H1_H1 ;  /* 0x3000002fff327230 */ /* 0x000fe20000004100 */
[-C--:B------:R-:W-:Y:S01]  /*6740*/  F2FP.F16.E4M3.UNPACK_B R61, R77.reuse ;  /* 0x0000004dff3d723e */ /* 0x080fe200020006ff */
[----:B------:R-:W-:Y:S01]  /*6750*/  HADD2.F32 R47, -RZ, R49.H0_H0 ;  /* 0x20000031ff2f7230 */ /* 0x000fe20000004100 */
[----:B------:R-:W-:Y:S01]  /*6760*/  F2FP.F16.E4M3.UNPACK_B R63, R77.H1 ;  /* 0x0000004dff3f723e */ /* 0x000fe200030006ff */
[----:B------:R-:W-:Y:S01]  /*6770*/  HADD2.F32 R60, -RZ, R57.H1_H1 ;  /* 0x30000039ff3c7230 */ /* 0x000fe20000004100 */
[-C--:B------:R-:W-:Y:S01]  /*6780*/  F2FP.F16.E4M3.UNPACK_B R65, R78.reuse ;  /* 0x0000004eff41723e */ /* 0x080fe200020006ff */
[----:B------:R-:W-:Y:S01]  /*6790*/  HADD2.F32 R64, -RZ, R61.H1_H1 ;  /* 0x3000003dff407230 */ /* 0x000fe20000004100 */
[----:B------:R-:W-:Y:S01]  /*67a0*/  F2FP.F16.E4M3.UNPACK_B R67, R78.H1 ;  /* 0x0000004eff43723e */ /* 0x000fe200030006ff */
[----:B------:R-:W-:Y:S01]  /*67b0*/  HADD2.F32 R49, -RZ, R51.H0_H0 ;  /* 0x20000033ff317230 */ /* 0x000fe20000004100 */
[----:B------:R-:W-:Y:S01]  /*67c0*/  ISETP.NE.AND P0, PT, R97, RZ, PT ;  /* 0x000000ff6100720c */ /* 0x000fe20003f05270 */
[----:B------:R-:W-:Y:S01]  /*67d0*/  HADD2.F32 R68, -RZ, R65.H1_H1 ;  /* 0x30000041ff447230 */ /* 0x000fe20000004100 */
[----:B------:R-:W-:Y:S01]  /*67e0*/  ISETP.NE.AND P6, PT, R102, RZ, PT ;  /* 0x000000ff6600720c */ /* 0x000fe20003fc5270 */
[----:B------:R-:W-:Y:S02]  /*67f0*/  HADD2.F32 R54, -RZ, R51.H1_H1 ;  /* 0x30000033ff367230 */ /* 0x000fe40000004100 */
[C---:B---3--:R-:W-:Y:S01]  /*6800*/  FMUL R0, R38.reuse, R4 ;  /* 0x0000000426007220 */ /* 0x048fe20000400000 */
[C---:B------:R-:W-:Y:S01]  /*6810*/  FMUL R2, R38.reuse, R5 ;  /* 0x0000000526027220 */ /* 0x040fe20000400000 */
[C---:B------:R-:W-:Y:S01]  /*6820*/  FMUL R4, R38.reuse, R8 ;  /* 0x0000000826047220 */ /* 0x040fe20000400000 */
[C---:B------:R-:W-:Y:S01]  /*6830*/  FMUL R5, R38.reuse, R9 ;  /* 0x0000000926057220 */ /* 0x040fe20000400000 */
[C---:B------:R-:W-:Y:S01]  /*6840*/  FFMA R0, R41.reuse, R40, R0 ;  /* 0x0000002829007223 */ /* 0x040fe20000000000 */
[C---:B------:R-:W-:Y:S01]  /*6850*/  FFMA R2, R41.reuse, R42, R2 ;  /* 0x0000002a29027223 */ /* 0x040fe20000000002 */
[C---:B------:R-:W-:Y:S01]  /*6860*/  FMUL R8, R38.reuse, R12 ;  /* 0x0000000c26087220 */ /* 0x040fe20000400000 */
[C---:B------:R-:W-:Y:S01]  /*6870*/  FMUL R9, R38.reuse, R13 ;  /* 0x0000000d26097220 */ /* 0x040fe20000400000 */
[----:B------:R-:W-:Y:S02]  /*6880*/  HADD2.F32 R51, -RZ, R53.H0_H0 ;  /* 0x20000035ff337230 */ /* 0x000fe40000004100 */
[C---:B------:R-:W-:Y:S01]  /*6890*/  FMUL R12, R38.reuse, R16 ;  /* 0x00000010260c7220 */ /* 0x040fe20000400000 */
        /* <DEDUP_REMOVED lines=13> */
[C---:B------:R-:W-:Y:S01]  /*6970*/  FFMA R3, R41.reuse, R44, R3 ;  /* 0x0000002c29037223 */ /* 0x040fe20000000003 */
[----:B------:R-:W-:Y:S01]  /*6980*/  F2FP.F16.E4M3.UNPACK_B R40, R79 ;  /* 0x0000004fff28723e */ /* 0x000fe200020006ff */
[C---:B------:R-:W-:Y:S01]  /*6990*/  FFMA R7, R41.reuse, R46, R7 ;  /* 0x0000002e29077223 */ /* 0x040fe20000000007 */
[C---:B------:R-:W-:Y:S01]  /*69a0*/  FFMA R4, R41.reuse, R43, R4 ;  /* 0x0000002b29047223 */ /* 0x040fe20000000004 */
[----:B------:R-:W-:Y:S01]  /*69b0*/  F2FP.F16.E4M3.UNPACK_B R42, R79.H1 ;  /* 0x0000004fff2a723e */ /* 0x000fe200030006ff */
[C---:B------:R-:W-:Y:S01]  /*69c0*/  FFMA R5, R41.reuse, R48, R5 ;  /* 0x0000003029057223 */ /* 0x040fe20000000005 */
[----:B------:R-:W-:Y:S01]  /*69d0*/  FFMA R6, R41, R45, R6 ;  /* 0x0000002d29067223 */ /* 0x000fe20000000006 */
[----:B------:R-:W-:Y:S01]  /*69e0*/  F2FP.SATFINITE.E4M3.F32.PACK_AB_MERGE_C R99, R7, R3, RZ ;  /* 0x000000030763723e */ /* 0x000fe200048070ff */
[C---:B------:R-:W-:Y:S01]  /*69f0*/  FFMA R11, R41.reuse, R50, R11 ;  /* 0x00000032290b7223 */ /* 0x040fe2000000000b */
[C---:B------:R-:W-:Y:S01]  /*6a00*/  FFMA R8, R41.reuse, R47, R8 ;  /* 0x0000002f29087223 */ /* 0x040fe20000000008 */
[----:B------:R-:W-:Y:S01]  /*6a10*/  FMUL R10, R38, R14 ;  /* 0x0000000e260a7220 */ /* 0x000fe20000400000 */
[----:B------:R-:W-:Y:S01]  /*6a20*/  F2FP.SATFINITE.E4M3.F32.PACK_AB_MERGE_C R104, R2, R0, R99 ;  /* 0x000000000268723e */ /* 0x000fe20004807063 */
[----:B------:R-:W-:Y:S01]  /*6a30*/  FFMA R9, R41, R52, R9 ;  /* 0x0000003429097223 */ /* 0x000fe20000000009 */
[----:B------:R-:W-:Y:S01]  /*6a40*/  F2FP.SATFINITE.E4M3.F32.PACK_AB_MERGE_C R105, R11, R6, RZ ;  /* 0x000000060b69723e */ /* 0x000fe200048070ff */
[----:B------:R-:W-:Y:S01]  /*6a50*/  FFMA R10, R41, R49, R10 ;  /* 0x00000031290a7223 */ /* 0x000fe2000000000a */
[----:B------:R-:W-:Y:S01]  /*6a60*/  IADD3 R99, PT, PT, R112, R103, RZ ;  /* 0x0000006770637210 */ /* 0x000fe20007ffe0ff */
[C---:B------:R-:W-:Y:S01]  /*6a70*/  FMUL R15, R38.reuse, R15 ;  /* 0x0000000f260f7220 */ /* 0x040fe20000400000 */
[--C-:B------:R-:W-:Y:S01]  /*6a80*/  HADD2.F32 R53, -RZ, R55.reuse.H0_H0 ;  /* 0x20000037ff357230 */ /* 0x100fe20000004100 */
[----:B------:R-:W-:Y:S01]  /*6a90*/  F2FP.SATFINITE.E4M3.F32.PACK_AB_MERGE_C R105, R5, R4, R105 ;  /* 0x000000040569723e */ /* 0x000fe20004807069 */
[----:B------:R-:W-:Y:S02]  /*6aa0*/  HADD2.F32 R58, -RZ, R55.H1_H1 ;  /* 0x30000037ff3a7230 */ /* 0x000fe40000004100 */
[C---:B------:R-:W-:Y:S01]  /*6ab0*/  FFMA R15, R41.reuse, R54, R15 ;  /* 0x00000036290f7223 */ /* 0x040fe2000000000f */
[C---:B------:R-:W-:Y:S01]  /*6ac0*/  FFMA R12, R41.reuse, R51, R12 ;  /* 0x00000033290c7223 */ /* 0x040fe2000000000c */
[C---:B------:R-:W-:Y:S01]  /*6ad0*/  FFMA R13, R41.reuse, R56, R13 ;  /* 0x00000038290d7223 */ /* 0x040fe2000000000d */
[----:B------:R-:W-:Y:S02]  /*6ae0*/  HADD2.F32 R55, -RZ, R57.H0_H0 ;  /* 0x20000039ff377230 */ /* 0x000fe40000004100 */
[C---:B------:R-:W-:Y:S01]  /*6af0*/  FMUL R14, R38.reuse, R18 ;  /* 0x00000012260e7220 */ /* 0x040fe20000400000 */
[C---:B------:R-:W-:Y:S01]  /*6b00*/  FMUL R19, R38.reuse, R19 ;  /* 0x0000001326137220 */ /* 0x040fe20000400000 */
[--C-:B------:R-:W-:Y:S02]  /*6b10*/  HADD2.F32 R57, -RZ, R59.reuse.H0_H0 ;  /* 0x2000003bff397230 */ /* 0x100fe40000004100 */
[C---:B------:R-:W-:Y:S01]  /*6b20*/  FMUL R18, R38.reuse, R22 ;  /* 0x0000001626127220 */ /* 0x040fe20000400000 */
[C---:B------:R-:W-:Y:S01]  /*6b30*/  FFMA R14, R41.reuse, R53, R14 ;  /* 0x00000035290e7223 */ /* 0x040fe2000000000e */
[----:B------:R-:W-:Y:S02]  /*6b40*/  HADD2.F32 R62, -RZ, R59.H1_H1 ;  /* 0x3000003bff3e7230 */ /* 0x000fe40000004100 */
[C---:B------:R-:W-:Y:S01]  /*6b50*/  FFMA R19, R41.reuse, R58, R19 ;  /* 0x0000003a29137223 */ /* 0x040fe20000000013 */
[----:B------:R-:W-:Y:S02]  /*6b60*/  HADD2.F32 R59, -RZ, R61.H0_H0 ;  /* 0x2000003dff3b7230 */ /* 0x000fe40000004100 */
[C---:B------:R-:W-:Y:S01]  /*6b70*/  FMUL R23, R38.reuse, R23 ;  /* 0x0000001726177220 */ /* 0x040fe20000400000 */
[C---:B------:R-:W-:Y:S01]  /*6b80*/  FFMA R16, R41.reuse, R55, R16 ;  /* 0x0000003729107223 */ /* 0x040fe20000000010 */
[C---:B------:R-:W-:Y:S01]  /*6b90*/  FFMA R17, R41.reuse, R60, R17 ;  /* 0x0000003c29117223 */ /* 0x040fe20000000011 */
[--C-:B------:R-:W-:Y:S02]  /*6ba0*/  HADD2.F32 R61, -RZ, R63.reuse.H0_H0 ;  /* 0x2000003fff3d7230 */ /* 0x100fe40000004100 */
[C---:B------:R-:W-:Y:S01]  /*6bb0*/  FFMA R18, R41.reuse, R57, R18 ;  /* 0x0000003929127223 */ /* 0x040fe20000000012 */
[----:B------:R-:W-:Y:S02]  /*6bc0*/  HADD2.F32 R66, -RZ, R63.H1_H1 ;  /* 0x3000003fff427230 */ /* 0x000fe40000004100 */
[C---:B------:R-:W-:Y:S01]  /*6bd0*/  FMUL R22, R38.reuse, R26 ;  /* 0x0000001a26167220 */ /* 0x040fe20000400000 */
[----:B------:R-:W-:Y:S02]  /*6be0*/  HADD2.F32 R63, -RZ, R65.H0_H0 ;  /* 0x20000041ff3f7230 */ /* 0x000fe40000004100 */
[C---:B------:R-:W-:Y:S01]  /*6bf0*/  FFMA R23, R41.reuse, R62, R23 ;  /* 0x0000003e29177223 */ /* 0x040fe20000000017 */
[C---:B------:R-:W-:Y:S01]  /*6c00*/  FMUL R27, R38.reuse, R27 ;  /* 0x0000001b261b7220 */ /* 0x040fe20000400000 */
[C---:B------:R-:W-:Y:S01]  /*6c10*/  FFMA R20, R41.reuse, R59, R20 ;  /* 0x0000003b29147223 */ /* 0x040fe20000000014 */
[C---:B------:R-:W-:Y:S01]  /*6c20*/  FFMA R21, R41.reuse, R64, R21 ;  /* 0x0000004029157223 */ /* 0x040fe20000000015 */
[--C-:B------:R-:W-:Y:S02]  /*6c30*/  HADD2.F32 R65, -RZ, R67.reuse.H0_H0 ;  /* 0x20000043ff417230 */ /* 0x100fe40000004100 */
[C---:B------:R-:W-:Y:S01]  /*6c40*/  FFMA R22, R41.reuse, R61, R22 ;  /* 0x0000003d29167223 */ /* 0x040fe20000000016 */
[----:B------:R-:W-:Y:S02]  /*6c50*/  HADD2.F32 R70, -RZ, R67.H1_H1 ;  /* 0x30000043ff467230 */ /* 0x000fe40000004100 */
[C---:B------:R-:W-:Y:S01]  /*6c60*/  FMUL R26, R38.reuse, R30 ;  /* 0x0000001e261a7220 */ /* 0x040fe20000400000 */
[--C-:B------:R-:W-:Y:S02]  /*6c70*/  HADD2.F32 R67, -RZ, R40.reuse.H0_H0 ;  /* 0x20000028ff437230 */ /* 0x100fe40000004100 */
[C---:B------:R-:W-:Y:S01]  /*6c80*/  FFMA R27, R41.reuse, R66, R27 ;  /* 0x00000042291b7223 */ /* 0x040fe2000000001b */
[C---:B------:R-:W-:Y:S01]  /*6c90*/  FMUL R31, R38.reuse, R31 ;  /* 0x0000001f261f7220 */ /* 0x040fe20000400000 */
[C---:B------:R-:W-:Y:S01]  /*6ca0*/  FFMA R24, R41.reuse, R63, R24 ;  /* 0x0000003f29187223 */ /* 0x040fe20000000018 */
[----:B------:R-:W-:Y:S02]  /*6cb0*/  HADD2.F32 R40, -RZ, R40.H1_H1 ;  /* 0x30000028ff287230 */ /* 0x000fe40000004100 */
[C---:B------:R-:W-:Y:S01]  /*6cc0*/  FFMA R25, R41.reuse, R68, R25 ;  /* 0x0000004429197223 */ /* 0x040fe20000000019 */
[--C-:B------:R-:W-:Y:S02]  /*6cd0*/  HADD2.F32 R69, -RZ, R42.reuse.H0_H0 ;  /* 0x2000002aff457230 */ /* 0x100fe40000004100 */
[C---:B------:R-:W-:Y:S01]  /*6ce0*/  FFMA R26, R41.reuse, R65, R26 ;  /* 0x00000041291a7223 */ /* 0x040fe2000000001a */
[----:B------:R-:W-:Y:S02]  /*6cf0*/  HADD2.F32 R42, -RZ, R42.H1_H1 ;  /* 0x3000002aff2a7230 */ /* 0x000fe40000004100 */
[C---:B------:R-:W-:Y:S01]  /*6d00*/  FMUL R30, R38.reuse, R34 ;  /* 0x00000022261e7220 */ /* 0x040fe20000400000 */
[----:B------:R-:W-:Y:S01]  /*6d10*/  FFMA R31, R41, R70, R31 ;  /* 0x00000046291f7223 */ /* 0x000fe2000000001f */
[----:B------:R-:W-:Y:S01]  /*6d20*/  FMUL R35, R38, R35 ;  /* 0x0000002326237220 */ /* 0x000fe20000400000 */
[----:B------:R-:W-:Y:S01]  /*6d30*/  F2FP.SATFINITE.E4M3.F32.PACK_AB_MERGE_C R106, R15, R10, RZ ;  /* 0x0000000a0f6a723e */ /* 0x000fe200048070ff */
[----:B------:R-:W-:Y:S01]  /*6d40*/  FFMA R28, R41, R67, R28 ;  /* 0x00000043291c7223 */ /* 0x000fe2000000001c */
[----:B------:R-:W-:Y:S01]  /*6d50*/  F2FP.SATFINITE.E4M3.F32.PACK_AB_MERGE_C R107, R19, R14, RZ ;  /* 0x0000000e136b723e */ /* 0x000fe200048070ff */
[C---:B------:R-:W-:Y:S01]  /*6d60*/  FFMA R29, R41.reuse, R40, R29 ;  /* 0x00000028291d7223 */ /* 0x040fe2000000001d */
[C---:B------:R-:W-:Y:S01]  /*6d70*/  FFMA R30, R41.reuse, R69, R30 ;  /* 0x00000045291e7223 */ /* 0x040fe2000000001e */
[----:B------:R-:W-:Y:S01]  /*6d80*/  FFMA R35, R41, R42, R35 ;  /* 0x0000002a29237223 */ /* 0x000fe20000000023 */
[----:B------:R-:W-:Y:S02]  /*6d90*/  F2FP.SATFINITE.E4M3.F32.PACK_AB_MERGE_C R106, R9, R8, R106 ;  /* 0x00000008096a723e */ /* 0x000fe4000480706a */
[----:B------:R-:W-:Y:S02]  /*6da0*/  F2FP.SATFINITE.E4M3.F32.PACK_AB_MERGE_C R107, R13, R12, R107 ;  /* 0x0000000c0d6b723e */ /* 0x000fe4000480706b */
[----:B------:R-:W-:Y:S02]  /*6db0*/  F2FP.SATFINITE.E4M3.F32.PACK_AB_MERGE_C R108, R23, R18, RZ ;  /* 0x00000012176c723e */ /* 0x000fe400048070ff */
[----:B------:R-:W-:Y:S01]  /*6dc0*/  F2FP.SATFINITE.E4M3.F32.PACK_AB_MERGE_C R109, R27, R22, RZ ;  /* 0x000000161b6d723e */ /* 0x000fe200048070ff */
[----:B------:R1:W-:Y:S01]  /*6dd0*/  STS.128 [R84+UR44+0x4200], R104 ;  /* 0x0042006854007988 */ /* 0x0003e20008000c2c */
[----:B------:R-:W-:Y:S02]  /*6de0*/  F2FP.SATFINITE.E4M3.F32.PACK_AB_MERGE_C R113, R31, R26, RZ ;  /* 0x0000001a1f71723e */ /* 0x000fe400048070ff */
[----:B------:R-:W-:Y:S02]  /*6df0*/  F2FP.SATFINITE.E4M3.F32.PACK_AB_MERGE_C R114, R35, R30, RZ ;  /* 0x0000001e2372723e */ /* 0x000fe400048070ff */
[----:B------:R-:W-:Y:S02]  /*6e00*/  F2FP.SATFINITE.E4M3.F32.PACK_AB_MERGE_C R108, R17, R16, R108 ;  /* 0x00000010116c723e */ /* 0x000fe4000480706c */
[----:B------:R-:W-:Y:S02]  /*6e10*/  F2FP.SATFINITE.E4M3.F32.PACK_AB_MERGE_C R109, R21, R20, R109 ;  /* 0x00000014156d723e */ /* 0x000fe4000480706d */
[----:B------:R-:W-:Y:S02]  /*6e20*/  F2FP.SATFINITE.E4M3.F32.PACK_AB_MERGE_C R110, R25, R24, R113 ;  /* 0x00000018196e723e */ /* 0x000fe40004807071 */
[----:B------:R-:W-:Y:S02]  /*6e30*/  F2FP.SATFINITE.E4M3.F32.PACK_AB_MERGE_C R111, R29, R28, R114 ;  /* 0x0000001c1d6f723e */ /* 0x000fe40004807072 */
[----:B------:R-:W-:Y:S02]  /*6e40*/  LEA R112, R93, UR44, 0x3 ;  /* 0x0000002c5d707c11 */ /* 0x000fe4000f8e18ff */
[----:B------:R-:W-:Y:S01]  /*6e50*/  @P6 SHF.L.U32 R113, R91, 0x1f, RZ ;  /* 0x0000001f5b716819 */ /* 0x000fe200000006ff */
[----:B------:R1:W-:Y:S01]  /*6e60*/  STS.128 [R99+0x4210], R108 ;  /* 0x0042106c63007388 */ /* 0x0003e20000000c00 */
[----:B------:R-:W-:Y:S01]  /*6e70*/  @!PT LDS RZ, [RZ] ;  /* 0x00000000fffff984 */ /* 0x000fe20000000800 */
[----:B------:R-:W-:Y:S01]  /*6e80*/  @!PT LDS RZ, [RZ] ;  /* 0x00000000fffff984 */ /* 0x000fe20000000800 */
[----:B------:R-:W-:Y:S01]  /*6e90*/  @!PT LDS RZ, [RZ] ;  /* 0x00000000fffff984 */ /* 0x000fe20000000800 */
[----:B------:R-:W-:Y:S01]  /*6ea0*/  @!PT LDS RZ, [RZ] ;  /* 0x00000000fffff984 */ /* 0x000fe20000000800 */
[----:B------:R2:W-:Y:S07]  /*6eb0*/  MEMBAR.ALL.CTA ;  /* 0x0000000000007992 */ /* 0x0005ee0000008000 */
[----:B--2---:R-:W2:Y:S02]  /*6ec0*/  FENCE.VIEW.ASYNC.S ;  /* 0x00000000000073c6 */ /* 0x004ea40000000000 */
[----:B--2---:R-:W-:Y:S06]  /*6ed0*/  BAR.SYNC.DEFER_BLOCKING 0x1, 0x80 ;  /* 0x0042000000007b1d */ /* 0x004fec0000010000 */
[----:B------:R-:W-:Y:S05]  /*6ee0*/  @P0 BRA `(.L_x_107) ;  /* 0x0000000000280947 */ /* 0x000fea0003800000 */
[----:B------:R-:W-:Y:S01]  /*6ef0*/  UIADD3 UR4, UPT, UPT, UR44, 0x4200, URZ ;  /* 0x000042002c047890 */ /* 0x000fe2000fffe0ff */
[----:B------:R-:W-:Y:S05]  /*6f00*/  UMOV UR51, UR36 ;  /* 0x0000002400337c82 */ /* 0x000fea0008000000 */
[----:B------:R-:W-:Y:S01]  /*6f10*/  MOV R96, UR4 ;  /* 0x0000000400607c02 */ /* 0x000fe20008000f00 */
[----:B------:R-:W-:Y:S03]  /*6f20*/  UIADD3 UR4, UP0, UPT, UR62, 0x680, URZ ;  /* 0x000006803e047890 */ /* 0x000fe6000ff1e0ff */
[----:B------:R-:W-:Y:S01]  /*6f30*/  R2UR UR48, R96 ;  /* 0x00000000603072ca */ /* 0x000fe200000e0000 */
[----:B------:R-:W-:Y:S11]  /*6f40*/  UIADD3.X UR5, UPT, UPT, URZ, UR63, URZ, UP0, !UPT ;  /* 0x0000003fff057290 */ /* 0x000ff600087fe4ff */
[----:B------:R-:W-:Y:S01]  /*6f50*/  @!UPT UIADD3 URZ, UPT, UPT, URZ, URZ, URZ ;  /* 0x000000fffffff290 */ /* 0x000fe2000fffe0ff */
[----:B------:R2:W-:Y:S01]  /*6f60*/  UTMASTG.3D [UR48], [UR4] ;  /* 0x00000030040073b5 */ /* 0x0005e20008010000 */
[----:B------:R0:W-:Y:S01]  /*6f70*/  UTMACMDFLUSH ;  /* 0x00000000000079b7 */ /* 0x0001e20000000000 */
[----:B--2---:R-:W-:Y:S04]  /*6f80*/  DEPBAR.LE SB0, 0x1 ;  /* 0x000080400000791a */ /* 0x004fe80000000000 */
.L_x_107:
[----:B------:R-:W-:Y:S05]  /*6f90*/  BSYNC.RECONVERGENT B0 ;  /* 0x0000000000007941 */ /* 0x000fea0003800200 */
.L_x_106:
[----:B------:R-:W-:Y:S06]  /*6fa0*/  BAR.SYNC.DEFER_BLOCKING 0x1, 0x80 ;  /* 0x0042000000007b1d */ /* 0x000fec0000010000 */
[----:B------:R-:W2:Y:S01]  /*6fb0*/  @P6 SYNCS.PHASECHK.TRANS64.TRYWAIT P0, [R112+URZ+0x50], R113 ;  /* 0x00005071700065a7 */ /* 0x000ea200080011ff */
[----:B------:R-:W-:Y:S01]  /*6fc0*/  BSSY B1, `(.L_x_108) ;  /* 0x0000020000017945 */ /* 0x000fe20003800000 */
[----:B--2---:R-:W-:Y:S03]  /*6fd0*/  @P6 SEL R100, RZ, 0x1, !P0 ;  /* 0x00000001ff646807 */ /* 0x004fe60004000000 */
[----:B------:R-:W-:Y:S05]  /*6fe0*/  @!P6 BRA `(.L_x_109) ;  /* 0x000000000074e947 */ /* 0x000fea0003800000 */
[----:B------:R-:W-:Y:S01]  /*6ff0*/  ISETP.NE.AND P1, PT, R101, RZ, PT ;  /* 0x000000ff6500720c */ /* 0x000fe20003f25270 */
[----:B------:R-:W2:Y:S01]  /*7000*/  S2R R0, SR_CgaCtaId ;  /* 0x0000000000007919 */ /* 0x000ea20000008800 */
[----:B------:R-:W-:Y:S01]  /*7010*/  ISETP.NE.AND P0, PT, R100, RZ, PT ;  /* 0x000000ff6400720c */ /* 0x000fe20003f05270 */
[----:B------:R-:W-:Y:S10]  /*7020*/  BSSY B0, `(.L_x_110) ;  /* 0x0000008000007945 */ /* 0x000ff40003800000 */
[----:B------:R-:W-:Y:S05]  /*7030*/  @P1 IMAD R2, R93, 0x1000, R84 ;  /* 0x000010005d021824 */ /* 0x000fea00078e0254 */
[----:B------:R-:W-:Y:S05]  /*7040*/  @P1 IADD3 R4, PT, PT, R2, UR44, RZ ;  /* 0x0000002c02041c10 */ /* 0x000fea000fffe0ff */
[----:B------:R-:W-:Y:S01]  /*7050*/  @P1 IMAD.IADD R4, R4, 0x1, R103 ;  /* 0x0000000104041824 */ /* 0x000fe200078e0267 */
[----:B------:R-:W-:Y:S06]  /*7060*/  @P0 BRA `(.L_x_111) ;  /* 0x00000000000c0947 */ /* 0x000fec0003800000 */
[----:B------:R-:W-:Y:S04]  /*7070*/  SHF.L.U32 R3, R91, 0x1f, RZ ;  /* 0x0000001f5b037819 */ /* 0x000fe800000006ff */
[----:B------:R-:W3:Y:S02]  /*7080*/  SYNCS.PHASECHK.TRANS64.TRYWAIT P0, [R112+URZ+0x50], R3 ;  /* 0x00005003700075a7 */ /* 0x000ee400080011ff */
[----:B---3--:R-:W-:Y:S05]  /*7090*/  @!P0 BRA `(.L_x_112) ;  /* 0x0000003000dc8947 */ /* 0x008fea0003800000 */
.L_x_111:
[----:B------:R-:W-:Y:S05]  /*70a0*/  BSYNC B0 ;  /* 0x0000000000007941 */ /* 0x000fea0003800000 */
.L_x_110:
[----:B------:R-:W-:Y:S01]  /*70b0*/  ISETP.NE.AND P0, PT, R101, RZ, PT ;  /* 0x000000ff6500720c */ /* 0x000fe20003f05270 */
[----:B---3--:R-:W-:Y:S02]  /*70c0*/  VIADD R3, R112, 0x70 ;  /* 0x0000007070037836 */ /* 0x008fe40000000000 */
[----:B------:R-:W-:Y:S03]  /*70d0*/  VIADD R93, R93, 0x1 ;  /* 0x000000015d5d7836 */ /* 0x000fe60000000000 */
[----:B--2---:R-:W-:Y:S07]  /*70e0*/  PRMT R0, R0, 0x654, R3 ;  /* 0x0000065400007816 */ /* 0x004fee0000000003 */
[----:B------:R2:W3:Y:S04]  /*70f0*/  @P0 LDS.128 R72, [R2+UR44+0x200] ;  /* 0x0002002c02480984 */ /* 0x0004e80008000c00 */
[----:B------:R2:W4:Y:S01]  /*7100*/  @P0 LDS.128 R76, [R4+0x210] ;  /* 0x00021000044c0984 */ /* 0x0005220000000c00 */
        /* <DEDUP_REMOVED lines=10> */
[----:B--23--:R-:W-:Y:S02]  /*71b0*/  LOP3.LUT R91, R91, R0, RZ, 0x3c, !PT ;  /* 0x000000005b5b7212 */ /* 0x00cfe400078e3cff */
.L_x_109:
[----:B------:R-:W-:Y:S05]  /*71c0*/  BSYNC B1 ;  /* 0x0000000000017941 */ /* 0x000fea0003800000 */
.L_x_108:
[----:B------:R-:W-:Y:S05]  /*71d0*/  VIADD R3, R39, 0x40 ;  /* 0x0000004027037836 */ /* 0x000fea0000000000 */
[----:B------:R-:W-:Y:S04]  /*71e0*/  SHF.R.U32.HI R3, RZ, 0x15, R3 ;  /* 0x00000015ff037819 */ /* 0x000fe80000011603 */
[----:B------:R-:W-:Y:S11]  /*71f0*/  LOP3.LUT P0, RZ, R3, 0x3, R86, 0x48, !PT ;  /* 0x0000000303ff7812 */ /* 0x000ff60007804856 */
[----:B------:R-:W-:Y:S02]  /*7200*/  @!UPT UIADD3 URZ, UPT, UPT, URZ, URZ, URZ ;  /* 0x000000fffffff290 */ /* 0x000fe4000fffe0ff */
[----:B------:R-:W-:Y:S05]  /*7210*/  @!P0 BRA `(.L_x_113) ;  /* 0x0000000000408947 */ /* 0x000fea0003800000 */
[----:B------:R-:W2:Y:S01]  /*7220*/  LDCU.64 UR8, c[0x4][0x78] ;  /* 0x01000f00ff0877ac */ /* 0x000ea20008000a00 */
[----:B------:R-:W-:Y:S01]  /*7230*/  MOV R3, 0x0 ;  /* 0x0000000000037802 */ /* 0x000fe20000000f00 */
[----:B------:R-:W-:Y:S02]  /*7240*/  HFMA2 R12, -RZ, RZ, 0, 5.9604644775390625e-08 ;  /* 0x00000001ff0c7431 */ /* 0x000fe400000001ff */
[----:B------:R-:W-:Y:S02]  /*7250*/  IMAD.MOV.U32 R8, RZ, RZ, 0x192 ;  /* 0x00000192ff087424 */ /* 0x000fe400078e00ff */
[----:B------:R-:W-:Y:S01]  /*7260*/  IMAD.MOV.U32 R13, RZ, RZ, RZ ;  /* 0x000000ffff0d7224 */ /* 0x000fe200078e00ff */
[----:B------:R-:W3:Y:S01]  /*7270*/  LDCU.64 UR6, c[0x4][0x80] ;  /* 0x01001000ff0677ac */ /* 0x000ee20008000a00 */
[----:B------:R-:W1:Y:S01]  /*7280*/  LDC.64 R2, c[0x4][R3] ;  /* 0x0100000003027b82 */ /* 0x000e620000000a00 */
[----:B------:R-:W5:Y:S01]  /*7290*/  LDCU.64 UR4, c[0x4][0x18] ;  /* 0x01000300ff0477ac */ /* 0x000f620008000a00 */
[----:B--2---:R-:W-:Y:S01]  /*72a0*/  MOV R5, UR9 ;  /* 0x0000000900057c02 */ /* 0x004fe20008000f00 */
[----:B------:R-:W-:Y:S01]  /*72b0*/  IMAD.U32 R4, RZ, RZ, UR8 ;  /* 0x00000008ff047e24 */ /* 0x000fe2000f8e00ff */
[----:B---3--:R-:W-:Y:S01]  /*72c0*/  MOV R7, UR7 ;  /* 0x0000000700077c02 */ /* 0x008fe20008000f00 */
[----:B------:R-:W-:Y:S01]  /*72d0*/  IMAD.U32 R6, RZ, RZ, UR6 ;  /* 0x00000006ff067e24 */ /* 0x000fe2000f8e00ff */
[----:B-----5:R-:W-:Y:S01]  /*72e0*/  MOV R11, UR5 ;  /* 0x00000005000b7c02 */ /* 0x020fe20008000f00 */
[----:B------:R-:W-:Y:S02]  /*72f0*/  IMAD.U32 R10, RZ, RZ, UR4 ;  /* 0x00000004ff0a7e24 */ /* 0x000fe4000f8e00ff */
[----:B------:R-:W-:Y:S07]  /*7300*/  LEPC R20, `(.L_x_113) ;  /* 0x000000001014794e */ /* 0x000fee0000000000 */
[----:B-1--4-:R-:W-:Y:S05]  /*7310*/  CALL.ABS.NOINC R2 ;  /* 0x0000000002007343 */ /* 0x012fea0003c00000 */
.L_x_113:
        /* <DEDUP_REMOVED lines=14> */
[----:B------:R-:W-:Y:S01]  /*7400*/  F2FP.F16.E4M3.UNPACK_B R54, R75 ;  /* 0x0000004bff36723e */ /* 0x000fe200020006ff */
[----:B------:R-:W-:Y:S01]  /*7410*/  LDTM.16dp32bit_t0_t15.x32 R4, tmem[UR4+0x40] ;  /* 0x00004004000479ee */ /* 0x000fe20008a80000 */
[----:B------:R-:W2:Y:S01]  /*7420*/  LDTM.16dp32bit_t16_t31.x32 R4, tmem[UR4+0x60] ;  /* 0x00006004000479ee */ /* 0x000ea20008aa0000 */
[----:B------:R-:W-:Y:S01]  /*7430*/  HADD2.F32 R46, -RZ, R46.H1_H1 ;  /* 0x3000002eff2e7230 */ /* 0x000fe20000004100 */
[----:B----4-:R-:W-:Y:S01]  /*7440*/  F2FP.F16.E4M3.UNPACK_B R58, R76 ;  /* 0x0000004cff3a723e */ /* 0x010fe200020006ff */
[--C-:B------:R-:W-:Y:S01]  /*7450*/  HADD2.F32 R49, -RZ, R50.reuse.H0_H0 ;  /* 0x20000032ff317230 */ /* 0x100fe20000004100 */
[----:B------:R-:W-:Y:S01]  /*7460*/  F2FP.F16.E4M3.UNPACK_B R62, R77 ;  /* 0x0000004dff3e723e */ /* 0x000fe200020006ff */
[----:B------:R-:W-:Y:S01]  /*7470*/  HADD2.F32 R50, -RZ, R50.H1_H1 ;  /* 0x30000032ff327230 */ /* 0x000fe20000004100 */
[----:B------:R-:W-:Y:S01]  /*7480*/  F2FP.F16.E4M3.UNPACK_B R66, R78 ;  /* 0x0000004eff42723e */ /* 0x000fe200020006ff */
[--C-:B------:R-:W-:Y:S01]  /*7490*/  HADD2.F32 R53, -RZ, R54.reuse.H0_H0 ;  /* 0x20000036ff357230 */ /* 0x100fe20000004100 */
[----:B------:R-:W-:Y:S01]  /*74a0*/  F2FP.F16.E4M3.UNPACK_B R70, R79 ;  /* 0x0000004fff46723e */ /* 0x000fe200020006ff */
[----:B------:R-:W-:Y:S01]  /*74b0*/  HADD2.F32 R54, -RZ, R54.H1_H1 ;  /* 0x30000036ff367230 */ /* 0x000fe20000004100 */
[----:B------:R-:W-:Y:S01]  /*74c0*/  F2FP.F16.E4M3.UNPACK_B R56, R75.H1 ;  /* 0x0000004bff38723e */ /* 0x000fe200030006ff */
[--C-:B------:R-:W-:Y:S01]  /*74d0*/  HADD2.F32 R57, -RZ, R58.reuse.H0_H0 ;  /* 0x2000003aff397230 */ /* 0x100fe20000004100 */
[----:B------:R-:W-:Y:S01]  /*74e0*/  F2FP.F16.E4M3.UNPACK_B R60, R76.H1 ;  /* 0x0000004cff3c723e */ /* 0x000fe200030006ff */
[----:B------:R-:W-:Y:S01]  /*74f0*/  HADD2.F32 R58, -RZ, R58.H1_H1 ;  /* 0x3000003aff3a7230 */ /* 0x000fe20000004100 */
[----:B------:R-:W-:Y:S01]  /*7500*/  F2FP.F16.E4M3.UNPACK_B R64, R77.H1 ;  /* 0x0000004dff40723e */ /* 0x000fe200030006ff */
[--C-:B------:R-:W-:Y:S01]  /*7510*/  HADD2.F32 R61, -RZ, R62.reuse.H0_H0 ;  /* 0x2000003eff3d7230 */ /* 0x100fe20000004100 */
[----:B------:R-:W-:Y:S01]  /*7520*/  F2FP.F16.E4M3.UNPACK_B R68, R78.H1 ;  /* 0x0000004eff44723e */ /* 0x000fe200030006ff */
[----:B------:R-:W-:Y:S01]  /*7530*/  HADD2.F32 R62, -RZ, R62.H1_H1 ;  /* 0x3000003eff3e7230 */ /* 0x000fe20000004100 */
[----:B------:R-:W-:Y:S01]  /*7540*/  ISETP.NE.AND P0, PT, R97, RZ, PT ;  /* 0x000000ff6100720c */ /* 0x000fe20003f05270 */
[--C-:B------:R-:W-:Y:S01]  /*7550*/  HADD2.F32 R65, -RZ, R66.reuse.H0_H0 ;  /* 0x20000042ff417230 */ /* 0x100fe20000004100 */
[----:B------:R-:W-:Y:S01]  /*7560*/  ISETP.NE.AND P6, PT, R102, RZ, PT ;  /* 0x000000ff6600720c */ /* 0x000fe20003fc5270 */
[----:B------:R-:W-:Y:S02]  /*7570*/  HADD2.F32 R66, -RZ, R66.H1_H1 ;  /* 0x30000042ff427230 */ /* 0x000fe40000004100 */
[--C-:B------:R-:W-:Y:S02]  /*7580*/  HADD2.F32 R69, -RZ, R70.reuse.H0_H0 ;  /* 0x20000046ff457230 */ /* 0x100fe40000004100 */
[C---:B--2---:R-:W-:Y:S01]  /*7590*/  FMUL R0, R38.reuse, R4 ;  /* 0x0000000426007220 */ /* 0x044fe20000400000 */
[C---:B------:R-:W-:Y:S01]  /*75a0*/  FMUL R2, R38.reuse, R5 ;  /* 0x0000000526027220 */ /* 0x040fe20000400000 */
[C---:B------:R-:W-:Y:S01]  /*75b0*/  FMUL R4, R38.reuse, R8 ;  /* 0x0000000826047220 */ /* 0x040fe20000400000 */
[C---:B------:R-:W-:Y:S01]  /*75c0*/  FMUL R5, R38.reuse, R9 ;  /* 0x0000000926057220 */ /* 0x040fe20000400000 */
[C---:B------:R-:W-:Y:S01]  /*75d0*/  FFMA R0, R41.reuse, R40, R0 ;  /* 0x0000002829007223 */ /* 0x040fe20000000000 */
[C---:B------:R-:W-:Y:S01]  /*75e0*/  FFMA R2, R41.reuse, R43, R2 ;  /* 0x0000002b29027223 */ /* 0x040fe20000000002 */
        /* <DEDUP_REMOVED lines=10> */
[----:B------:R-:W-:Y:S02]  /*7690*/  HADD2.F32 R70, -RZ, R70.H1_H1 ;  /* 0x30000046ff467230 */ /* 0x000fe40000004100 */
[C---:B------:R-:W-:Y:S01]  /*76a0*/  FMUL R28, R38.reuse, R32 ;  /* 0x00000020261c7220 */ /* 0x040fe20000400000 */
[C---:B------:R-:W-:Y:S01]  /*76b0*/  FMUL R29, R38.reuse, R33 ;  /* 0x00000021261d7220 */ /* 0x040fe20000400000 */
[C---:B------:R-:W-:Y:S01]  /*76c0*/  FMUL R3, R38.reuse, R6 ;  /* 0x0000000626037220 */ /* 0x040fe20000400000 */
[C---:B------:R-:W-:Y:S01]  /*76d0*/  FMUL R7, R38.reuse, R7 ;  /* 0x0000000726077220 */ /* 0x040fe20000400000 */
[--C-:B------:R-:W-:Y:S02]  /*76e0*/  HADD2.F32 R47, -RZ, R48.reuse.H0_H0 ;  /* 0x20000030ff2f7230 */ /* 0x100fe40000004100 */
[C---:B------:R-:W-:Y:S01]  /*76f0*/  FMUL R6, R38.reuse, R10 ;  /* 0x0000000a26067220 */ /* 0x040fe20000400000 */
[C---:B------:R-:W-:Y:S01]  /*7700*/  FFMA R3, R41.reuse, R42, R3 ;  /* 0x0000002a29037223 */ /* 0x040fe20000000003 */
[----:B------:R-:W-:Y:S02]  /*7710*/  HADD2.F32 R48, -RZ, R48.H1_H1 ;  /* 0x30000030ff307230 */ /* 0x000fe40000004100 */
[C---:B------:R-:W-:Y:S01]  /*7720*/  FFMA R7, R41.reuse, R44, R7 ;  /* 0x0000002c29077223 */ /* 0x040fe20000000007 */
[C---:B------:R-:W-:Y:S01]  /*7730*/  FFMA R4, R41.reuse, R45, R4 ;  /* 0x0000002d29047223 */ /* 0x040fe20000000004 */
[C---:B------:R-:W-:Y:S01]  /*7740*/  FFMA R5, R41.reuse, R46, R5 ;  /* 0x0000002e29057223 */ /* 0x040fe20000000005 */
[----:B------:R-:W-:Y:S01]  /*7750*/  FFMA R6, R41, R47, R6 ;  /* 0x0000002f29067223 */ /* 0x000fe20000000006 */
[----:B------:R-:W-:Y:S01]  /*7760*/  FMUL R11, R38, R11 ;  /* 0x0000000b260b7220 */ /* 0x000fe20000400000 */
[----:B------:R-:W-:Y:S01]  /*7770*/  F2FP.F16.E4M3.UNPACK_B R40, R79.H1 ;  /* 0x0000004fff28723e */ /* 0x000fe200030006ff */
[--C-:B------:R-:W-:Y:S01]  /*7780*/  HADD2.F32 R51, -RZ, R52.reuse.H0_H0 ;  /* 0x20000034ff337230 */ /* 0x100fe20000004100 */
[----:B-1----:R-:W-:Y:S01]  /*7790*/  F2FP.SATFINITE.E4M3.F32.PACK_AB_MERGE_C R105, R7, R3, RZ ;  /* 0x000000030769723e */ /* 0x002fe200048070ff */
[C---:B------:R-:W-:Y:S01]  /*77a0*/  FFMA R11, R41.reuse, R48, R11 ;  /* 0x00000030290b7223 */ /* 0x040fe2000000000b */
[C---:B------:R-:W-:Y:S01]  /*77b0*/  FFMA R8, R41.reuse, R49, R8 ;  /* 0x0000003129087223 */ /* 0x040fe20000000008 */
[----:B------:R-:W-:Y:S01]  /*77c0*/  FFMA R9, R41, R50, R9 ;  /* 0x0000003229097223 */ /* 0x000fe20000000009 */
[----:B------:R-:W-:Y:S01]  /*77d0*/  F2FP.SATFINITE.E4M3.F32.PACK_AB_MERGE_C R104, R2, R0, R105 ;  /* 0x000000000268723e */ /* 0x000fe20004807069 */
[----:B------:R-:W-:Y:S01]  /*77e0*/  HADD2.F32 R52, -RZ, R52.H1_H1 ;  /* 0x30000034ff347230 */ /* 0x000fe20000004100 */
[----:B------:R-:W-:Y:S01]  /*77f0*/  F2FP.SATFINITE.E4M3.F32.PACK_AB_MERGE_C R106, R11, R6, RZ ;  /* 0x000000060b6a723e */ /* 0x000fe200048070ff */
[C---:B------:R-:W-:Y:S01]  /*7800*/  FMUL R10, R38.reuse, R14 ;  /* 0x0000000e260a7220 */ /* 0x040fe20000400000 */
[C---:B------:R-:W-:Y:S01]  /*7810*/  FMUL R15, R38.reuse, R15 ;  /* 0x0000000f260f7220 */ /* 0x040fe20000400000 */
[--C-:B------:R-:W-:Y:S01]  /*7820*/  HADD2.F32 R55, -RZ, R56.reuse.H0_H0 ;  /* 0x20000038ff377230 */ /* 0x100fe20000004100 */
[----:B------:R-:W-:Y:S01]  /*7830*/  F2FP.SATFINITE.E4M3.F32.PACK_AB_MERGE_C R105, R5, R4, R106 ;  /* 0x000000040569723e */ /* 0x000fe2000480706a */
[C---:B------:R-:W-:Y:S01]  /*7840*/  FFMA R10, R41.reuse, R51, R10 ;  /* 0x00000033290a7223 */ /* 0x040fe2000000000a */
[C---:B------:R-:W-:Y:S01]  /*7850*/  FFMA R15, R41.reuse, R52, R15 ;  /* 0x00000034290f7223 */ /* 0x040fe2000000000f */
[C---:B------:R-:W-:Y:S01]  /*7860*/  FFMA R12, R41.reuse, R53, R12 ;  /* 0x00000035290c7223 */ /* 0x040fe2000000000c */
[C---:B------:R-:W-:Y:S01]  /*7870*/  FFMA R13, R41.reuse, R54, R13 ;  /* 0x00000036290d7223 */ /* 0x040fe2000000000d */
[----:B------:R-:W-:Y:S02]  /*7880*/  HADD2.F32 R56, -RZ, R56.H1_H1 ;  /* 0x30000038ff387230 */ /* 0x000fe40000004100 */
[C---:B------:R-:W-:Y:S01]  /*7890*/  FMUL R14, R38.reuse, R18 ;  /* 0x00000012260e7220 */ /* 0x040fe20000400000 */
[C---:B------:R-:W-:Y:S01]  /*78a0*/  FMUL R19, R38.reuse, R19 ;  /* 0x0000001326137220 */ /* 0x040fe20000400000 */
[--C-:B------:R-:W-:Y:S02]  /*78b0*/  HADD2.F32 R59, -RZ, R60.reuse.H0_H0 ;  /* 0x2000003cff3b7230 */ /* 0x100fe40000004100 */
[C---:B------:R-:W-:Y:S01]  /*78c0*/  FMUL R18, R38.reuse, R22 ;  /* 0x0000001626127220 */ /* 0x040fe20000400000 */
[C---:B------:R-:W-:Y:S01]  /*78d0*/  FFMA R14, R41.reuse, R55, R14 ;  /* 0x00000037290e7223 */ /* 0x040fe2000000000e */
[----:B------:R-:W-:Y:S02]  /*78e0*/  HADD2.F32 R60, -RZ, R60.H1_H1 ;  /* 0x3000003cff3c7230 */ /* 0x000fe40000004100 */
        /* <DEDUP_REMOVED lines=8> */
[C---:B------:R-:W-:Y:S01]  /*7970*/  FFMA R23, R41.reuse, R60, R23 ;  /* 0x0000003c29177223 */ /* 0x040fe20000000017 */
[C---:B------:R-:W-:Y:S01]  /*7980*/  FMUL R27, R38.reuse, R27 ;  /* 0x0000001b261b7220 */ /* 0x040fe20000400000 */
[C---:B------:R-:W-:Y:S01]  /*7990*/  FFMA R20, R41.reuse, R61, R20 ;  /* 0x0000003d29147223 */ /* 0x040fe20000000014 */
[C---:B------:R-:W-:Y:S01]  /*79a0*/  FFMA R21, R41.reuse, R62, R21 ;  /* 0x0000003e29157223 */ /* 0x040fe20000000015 */
[--C-:B------:R-:W-:Y:S02]  /*79b0*/  HADD2.F32 R67, -RZ, R68.reuse.H0_H0 ;  /* 0x20000044ff437230 */ /* 0x100fe40000004100 */
[----:B------:R-:W-:Y:S01]  /*79c0*/  FFMA R22, R41, R63, R22 ;  /* 0x0000003f29167223 */ /* 0x000fe20000000016 */
[----:B------:R-:W-:Y:S02]  /*79d0*/  HADD2.F32 R68, -RZ, R68.H1_H1 ;  /* 0x30000044ff447230 */ /* 0x000fe40000004100 */
[C---:B------:R-:W-:Y:S01]  /*79e0*/  FMUL R26, R38.reuse, R30 ;  /* 0x0000001e261a7220 */ /* 0x040fe20000400000 */
[----:B------:R-:W-:Y:S01]  /*79f0*/  F2FP.SATFINITE.E4M3.F32.PACK_AB_MERGE_C R107, R15, R10, RZ ;  /* 0x0000000a0f6b723e */ /* 0x000fe200048070ff */
        /* <DEDUP_REMOVED lines=8> */
[----:B------:R-:W-:Y:S01]  /*7a80*/  F2FP.SATFINITE.E4M3.F32.PACK_AB_MERGE_C R106, R9, R8, R107 ;  /* 0x00000008096a723e */ /* 0x000fe2000480706b */
[----:B------:R-:W-:Y:S01]  /*7a90*/  FFMA R31, R41, R68, R31 ;  /* 0x00000044291f7223 */ /* 0x000fe2000000001f */
[----:B------:R-:W-:Y:S01]  /*7aa0*/  FMUL R35, R38, R35 ;  /* 0x0000002326237220 */ /* 0x000fe20000400000 */
[----:B------:R-:W-:Y:S01]  /*7ab0*/  F2FP.SATFINITE.E4M3.F32.PACK_AB_MERGE_C R107, R19, R14, RZ ;  /* 0x0000000e136b723e */ /* 0x000fe200048070ff */
[C---:B------:R-:W-:Y:S01]  /*7ac0*/  FFMA R28, R41.reuse, R69, R28 ;  /* 0x00000045291c7223 */ /* 0x040fe2000000001c */
[C---:B------:R-:W-:Y:S01]  /*7ad0*/  FFMA R29, R41.reuse, R70, R29 ;  /* 0x00000046291d7223 */ /* 0x040fe2000000001d */
[C---:B------:R-:W-:Y:S01]  /*7ae0*/  FFMA R30, R41.reuse, R43, R30 ;  /* 0x0000002b291e7223 */ /* 0x040fe2000000001e */
[----:B------:R-:W-:Y:S01]  /*7af0*/  FFMA R35, R41, R40, R35 ;  /* 0x0000002829237223 */ /* 0x000fe20000000023 */
        /* <DEDUP_REMOVED lines=21> */
[----:B------:R-:W-:Y:S02]  /*7c50*/  UIADD3 UR4, UP0, UPT, UR62, 0x680, URZ ;  /* 0x000006803e047890 */ /* 0x000fe4000ff1e0ff */
[----:B------:R-:W-:Y:S02]  /*7c60*/  UIADD3 UR9, UPT, UPT, UR49, 0x40, URZ ;  /* 0x0000004031097890 */ /* 0x000fe4000fffe0ff */
[----:B------:R-:W-:Y:S02]  /*7c70*/  UIADD3 UR8, UPT, UPT, UR44, 0x5200, URZ ;  /* 0x000052002c087890 */ /* 0x000fe4000fffe0ff */
[----:B------:R-:W-:Y:S01]  /*7c80*/  UIADD3.X UR5, UPT, UPT, URZ, UR63, URZ, UP0, !UPT ;  /* 0x0000003fff057290 */ /* 0x000fe200087fe4ff */
[----:B------:R-:W-:Y:S01]  /*7c90*/  UMOV UR10, UR50 ;  /* 0x00000032000a7c82 */ /* 0x000fe20008000000 */
[----:B------:R-:W-:Y:S07]  /*7ca0*/  UMOV UR11, UR36 ;  /* 0x00000024000b7c82 */ /* 0x000fee0008000000 */
[----:B------:R2:W-:Y:S01]  /*7cb0*/  UTMASTG.3D [UR8], [UR4] ;  /* 0x00000008040073b5 */ /* 0x0005e20008010000 */
[----:B------:R0:W-:Y:S01]  /*7cc0*/  UTMACMDFLUSH ;  /* 0x00000000000079b7 */ /* 0x0001e20000000000 */
[----:B--2---:R-:W-:Y:S04]  /*7cd0*/  DEPBAR.LE SB0, 0x1 ;  /* 0x000080400000791a */ /* 0x004fe80000000000 */
.L_x_115:
[----:B------:R-:W-:Y:S05]  /*7ce0*/  BSYNC.RECONVERGENT B0 ;  /* 0x0000000000007941 */ /* 0x000fea0003800200 */
.L_x_114:
        /* <DEDUP_REMOVED lines=16> */
.L_x_119:
[----:B------:R-:W-:Y:S05]  /*7df0*/  BSYNC B0 ;  /* 0x0000000000007941 */ /* 0x000fea0003800000 */
.L_x_118:
        /* <DEDUP_REMOVED lines=17> */
.L_x_117:
[----:B------:R-:W-:Y:S05]  /*7f10*/  BSYNC B1 ;  /* 0x0000000000017941 */ /* 0x000fea0003800000 */
.L_x_116:
        /* <DEDUP_REMOVED lines=21> */
.L_x_121:
        /* <DEDUP_REMOVED lines=18> */
[----:B------:R-:W-:Y:S01]  /*8190*/  ISETP.NE.AND P6, PT, R102, RZ, PT ;  /* 0x000000ff6600720c */ /* 0x000fe20003fc5270 */
[--C-:B------:R-:W-:Y:S01]  /*81a0*/  HADD2.F32 R49, -RZ, R50.reuse.H0_H0 ;  /* 0x20000032ff317230 */ /* 0x100fe20000004100 */
[----:B----4-:R-:W-:Y:S01]  /*81b0*/  F2FP.F16.E4M3.UNPACK_B R58, R76 ;  /* 0x0000004cff3a723e */ /* 0x010fe200020006ff */
[----:B------:R-:W-:Y:S01]  /*81c0*/  HADD2.F32 R50, -RZ, R50.H1_H1 ;  /* 0x30000032ff327230 */ /* 0x000fe20000004100 */
[----:B------:R-:W-:Y:S01]  /*81d0*/  F2FP.F16.E4M3.UNPACK_B R62, R77 ;  /* 0x0000004dff3e723e */ /* 0x000fe200020006ff */
[--C-:B------:R-:W-:Y:S01]  /*81e0*/  HADD2.F32 R53, -RZ, R54.reuse.H0_H0 ;  /* 0x20000036ff357230 */ /* 0x100fe20000004100 */
[----:B------:R-:W-:Y:S01]  /*81f0*/  F2FP.F16.E4M3.UNPACK_B R66, R78 ;  /* 0x0000004eff42723e */ /* 0x000fe200020006ff */
[----:B------:R-:W-:Y:S01]  /*8200*/  HADD2.F32 R54, -RZ, R54.H1_H1 ;  /* 0x30000036ff367230 */ /* 0x000fe20000004100 */
[----:B------:R-:W-:Y:S01]  /*8210*/  F2FP.F16.E4M3.UNPACK_B R70, R79 ;  /* 0x0000004fff46723e */ /* 0x000fe200020006ff */
[--C-:B------:R-:W-:Y:S01]  /*8220*/  HADD2.F32 R57, -RZ, R58.reuse.H0_H0 ;  /* 0x2000003aff397230 */ /* 0x100fe20000004100 */
[----:B------:R-:W-:Y:S01]  /*8230*/  F2FP.F16.E4M3.UNPACK_B R56, R75.H1 ;  /* 0x0000004bff38723e */ /* 0x000fe200030006ff */
[----:B------:R-:W-:Y:S01]  /*8240*/  HADD2.F32 R58, -RZ, R58.H1_H1 ;  /* 0x3000003aff3a7230 */ /* 0x000fe20000004100 */
[----:B------:R-:W-:Y:S01]  /*8250*/  F2FP.F16.E4M3.UNPACK_B R60, R76.H1 ;  /* 0x0000004cff3c723e */ /* 0x000fe200030006ff */
[--C-:B------:R-:W-:Y:S01]  /*8260*/  HADD2.F32 R61, -RZ, R62.reuse.H0_H0 ;  /* 0x2000003eff3d7230 */ /* 0x100fe20000004100 */
[----:B------:R-:W-:Y:S01]  /*8270*/  F2FP.F16.E4M3.UNPACK_B R64, R77.H1 ;  /* 0x0000004dff40723e */ /* 0x000fe200030006ff */
[----:B------:R-:W-:Y:S01]  /*8280*/  HADD2.F32 R62, -RZ, R62.H1_H1 ;  /* 0x3000003eff3e7230 */ /* 0x000fe20000004100 */
[----:B------:R-:W-:Y:S01]  /*8290*/  F2FP.F16.E4M3.UNPACK_B R68, R78.H1 ;  /* 0x0000004eff44723e */ /* 0x000fe200030006ff */
        /* <DEDUP_REMOVED lines=112> */
[----:B------:R-:W-:Y:S02]  /*89a0*/  UIADD3 UR4, UPT, UPT, UR44, 0x4200, URZ ;  /* 0x000042002c047890 */ /* 0x000fe4000fffe0ff */
[----:B------:R-:W-:Y:S01]  /*89b0*/  UIADD3 UR9, UPT, UPT, UR49, 0x80, URZ ;  /* 0x0000008031097890 */ /* 0x000fe2000fffe0ff */
[----:B------:R-:W-:Y:S01]  /*89c0*/  UMOV UR10, UR50 ;  /* 0x00000032000a7c82 */ /* 0x000fe20008000000 */
[----:B------:R-:W-:Y:S02]  /*89d0*/  UMOV UR11, UR36 ;  /* 0x00000024000b7c82 */ /* 0x000fe40008000000 */
        /* <DEDUP_REMOVED lines=8> */
.L_x_123:
[----:B------:R-:W-:Y:S05]  /*8a60*/  BSYNC.RECONVERGENT B0 ;  /* 0x0000000000007941 */ /* 0x000fea0003800200 */
.L_x_122:
        /* <DEDUP_REMOVED lines=16> */
.L_x_127:
[----:B------:R-:W-:Y:S05]  /*8b70*/  BSYNC B0 ;  /* 0x0000000000007941 */ /* 0x000fea0003800000 */
.L_x_126:
        /* <DEDUP_REMOVED lines=17> */
.L_x_125:
[----:B------:R-:W-:Y:S05]  /*8c90*/  BSYNC B1 ;  /* 0x0000000000017941 */ /* 0x000fea0003800000 */
.L_x_124:
        /* <DEDUP_REMOVED lines=21> */
.L_x_129:
[----:B------:R-:W-:Y:S01]  /*8df0*/  ISETP.NE.AND P0, PT, R97, RZ, PT ;  /* 0x000000ff6100720c */ /* 0x000fe20003f05270 */
[----:B------:R-:W-:Y:S05]  /*8e00*/  WARPSYNC.ALL ;  /* 0x0000000000007948 */ /* 0x000fea0003800000 */
[----:B------:R-:W-:Y:S01]  /*8e10*/  R2UR UR4, R39 ;  /* 0x00000000270472ca */ /* 0x000fe200000e0000 */
[----:B------:R-:W2:Y:S01]  /*8e20*/  S2UR UR6, SR_CgaCtaId ;  /* 0x00000000000679c3 */ /* 0x000ea20000008800 */
[-C--:B------:R-:W-:Y:S01]  /*8e30*/  F2FP.F16.E4M3.UNPACK_B R42, R72.reuse ;  /* 0x00000048ff2a723e */ /* 0x080fe200020006ff */
[----:B------:R-:W-:Y:S01]  /*8e40*/  BSSY.RECONVERGENT B0, `(.L_x_130) ;  /* 0x000009b000007945 */ /* 0x000fe20003800200 */
[----:B------:R-:W-:Y:S02]  /*8e50*/  F2FP.F16.E4M3.UNPACK_B R72, R72.H1 ;  /* 0x00000048ff48723e */ /* 0x000fe400030006ff */
[-C--:B------:R-:W-:Y:S01]  /*8e60*/  F2FP.F16.E4M3.UNPACK_B R46, R73.reuse ;  /* 0x00000049ff2e723e */ /* 0x080fe200020006ff */
[--C-:B------:R-:W-:Y:S01]  /*8e70*/  HADD2.F32 R40, -RZ, R42.reuse.H0_H0 ;  /* 0x2000002aff287230 */ /* 0x100fe20000004100 */
[----:B------:R-:W-:Y:S01]  /*8e80*/  F2FP.F16.E4M3.UNPACK_B R73, R73.H1 ;  /* 0x00000049ff49723e */ /* 0x000fe200030006ff */
[----:B------:R-:W-:Y:S01]  /*8e90*/  HADD2.F32 R42, -RZ, R42.H1_H1 ;  /* 0x3000002aff2a7230 */ /* 0x000fe20000004100 */
[-C--:B------:R-:W-:Y:S01]  /*8ea0*/  F2FP.F16.E4M3.UNPACK_B R50, R74.reuse ;  /* 0x0000004aff32723e */ /* 0x080fe200020006ff */
[----:B------:R-:W-:Y:S01]  /*8eb0*/  HADD2.F32 R43, -RZ, R72.H0_H0 ;  /* 0x20000048ff2b7230 */ /* 0x000fe20000004100 */
[----:B------:R-:W-:Y:S01]  /*8ec0*/  F2FP.F16.E4M3.UNPACK_B R74, R74.H1 ;  /* 0x0000004aff4a723e */ /* 0x000fe200030006ff */
[----:B------:R-:W-:Y:S01]  /*8ed0*/  LDTM.16dp32bit_t0_t15.x32 R4, tmem[UR4+0xc0] ;  /* 0x0000c004000479ee */ /* 0x000fe20008a80000 */
[----:B------:R-:W3:Y:S01]  /*8ee0*/  LDTM.16dp32bit_t16_t31.x32 R4, tmem[UR4+0xe0] ;  /* 0x0000e004000479ee */ /* 0x000ee20008aa0000 */
[----:B------:R-:W-:Y:S01]  /*8ef0*/  NOP ;  /* 0x0000000000007918 */ /* 0x000fe20000000000 */
[--C-:B------:R-:W-:Y:S01]  /*8f00*/  HADD2.F32 R45, -RZ, R46.reuse.H0_H0 ;  /* 0x2000002eff2d7230 */ /* 0x100fe20000004100 */
[----:B------:R-:W-:Y:S01]  /*8f10*/  R2UR UR5, R71 ;  /* 0x00000000470572ca */ /* 0x000fe200000e0000 */
[----:B------:R-:W-:Y:S01]  /*8f20*/  HADD2.F32 R46, -RZ, R46.H1_H1 ;  /* 0x3000002eff2e7230 */ /* 0x000fe20000004100 */
[----:B------:R-:W-:Y:S01]  /*8f30*/  F2FP.F16.E4M3.UNPACK_B R54, R75 ;  /* 0x0000004bff36723e */ /* 0x000fe200020006ff */
        /* <DEDUP_REMOVED lines=10> */
[----:B------:R-:W-:Y:S01]  /*8fe0*/  UIADD3 UR4, UPT, UPT, UR5, 0xe0, URZ ;  /* 0x000000e005047890 */ /* 0x000fe2000fffe0ff */
[----:B------:R-:W-:Y:S01]  /*8ff0*/  HADD2.F32 R59, -RZ, R58.H1_H1 ;  /* 0x3000003aff3b7230 */ /* 0x000fe20000004100 */
[----:B------:R-:W-:Y:S01]  /*9000*/  F2FP.F16.E4M3.UNPACK_B R76, R76.H1 ;  /* 0x0000004cff4c723e */ /* 0x000fe200030006ff */
[--C-:B------:R-:W-:Y:S01]  /*9010*/  HADD2.F32 R60, -RZ, R62.reuse.H0_H0 ;  /* 0x2000003eff3c7230 */ /* 0x100fe20000004100 */
[----:B------:R-:W-:Y:S01]  /*9020*/  F2FP.F16.E4M3.UNPACK_B R77, R77.H1 ;  /* 0x0000004dff4d723e */ /* 0x000fe200030006ff */
[----:B------:R-:W-:Y:S01]  /*9030*/  HADD2.F32 R63, -RZ, R62.H1_H1 ;  /* 0x3000003eff3f7230 */ /* 0x000fe20000004100 */
[----:B------:R-:W-:Y:S01]  /*9040*/  F2FP.F16.E4M3.UNPACK_B R78, R78.H1 ;  /* 0x0000004eff4e723e */ /* 0x000fe200030006ff */
[--C-:B------:R-:W-:Y:S01]  /*9050*/  HADD2.F32 R64, -RZ, R66.reuse.H0_H0 ;  /* 0x20000042ff407230 */ /* 0x100fe20000004100 */
[----:B--2---:R-:W-:Y:S01]  /*9060*/  UPRMT UR4, UR6, 0x654, UR4 ;  /* 0x0000065406047896 */ /* 0x004fe20008000004 */
        /* <DEDUP_REMOVED lines=8> */
[----:B------:R-:W-:Y:S01]  /*90f0*/  SYNCS.ARRIVE.TRANS64.RED.A1T0 RZ, [UR4], RZ ;  /* 0x000000ffffff79a7 */ /* 0x000fe20008100404 */
[C---:B------:R-:W-:Y:S01]  /*9100*/  FMUL R16, R38.reuse, R16 ;  /* 0x0000001026107220 */ /* 0x040fe20000400000 */
[C---:B------:R-:W-:Y:S01]  /*9110*/  FMUL R17, R38.reuse, R17 ;  /* 0x0000001126117220 */ /* 0x040fe20000400000 */
[C---:B------:R-:W-:Y:S01]  /*9120*/  FMUL R0, R38.reuse, R20 ;  /* 0x0000001426007220 */ /* 0x040fe20000400000 */
[C---:B------:R-:W-:Y:S01]  /*9130*/  FMUL R2, R38.reuse, R21 ;  /* 0x0000001526027220 */ /* 0x040fe20000400000 */
[C---:B------:R-:W-:Y:S01]  /*9140*/  FMUL R20, R38.reuse, R25 ;  /* 0x0000001926147220 */ /* 0x040fe20000400000 */
[----:B------:R-:W-:Y:S02]  /*9150*/  HADD2.F32 R67, -RZ, R66.H1_H1 ;  /* 0x30000042ff437230 */ /* 0x000fe40000004100 */
[C---:B------:R-:W-:Y:S01]  /*9160*/  FMUL R6, R38.reuse, R6 ;  /* 0x0000000626067220 */ /* 0x040fe20000400000 */
[----:B------:R-:W-:Y:S02]  /*9170*/  HADD2.F32 R44, -RZ, R72.H1_H1 ;  /* 0x30000048ff2c7230 */ /* 0x000fe40000004100 */
[C---:B------:R-:W-:Y:S01]  /*9180*/  FMUL R7, R38.reuse, R7 ;  /* 0x0000000726077220 */ /* 0x040fe20000400000 */
[--C-:B------:R-:W-:Y:S02]  /*9190*/  HADD2.F32 R47, -RZ, R73.reuse.H0_H0 ;  /* 0x20000049ff2f7230 */ /* 0x100fe40000004100 */
[C---:B------:R-:W-:Y:S01]  /*91a0*/  FFMA R6, R41.reuse, R43, R6 ;  /* 0x0000002b29067223 */ /* 0x040fe20000000006 */
[--C-:B------:R-:W-:Y:S02]  /*91b0*/  HADD2.F32 R40, -RZ, R68.reuse.H0_H0 ;  /* 0x20000044ff287230 */ /* 0x100fe40000004100 */
[C---:B------:R-:W-:Y:S01]  /*91c0*/  FFMA R7, R41.reuse, R44, R7 ;  /* 0x0000002c29077223 */ /* 0x040fe20000000007 */
[C---:B------:R-:W-:Y:S01]  /*91d0*/  FFMA R8, R41.reuse, R45, R8 ;  /* 0x0000002d29087223 */ /* 0x040fe20000000008 */
[----:B------:R-:W-:Y:S01]  /*91e0*/  FFMA R9, R41, R46, R9 ;  /* 0x0000002e29097223 */ /* 0x000fe20000000009 */
[----:B------:R-:W-:Y:S02]  /*91f0*/  HADD2.F32 R43, -RZ, R68.H1_H1 ;  /* 0x30000044ff2b7230 */ /* 0x000fe40000004100 */
[C---:B------:R-:W-:Y:S01]  /*9200*/  FMUL R10, R38.reuse, R10 ;  /* 0x0000000a260a7220 */ /* 0x040fe20000400000 */
[----:B------:R-:W-:Y:S01]  /*9210*/  HADD2.F32 R48, -RZ, R73.H1_H1 ;  /* 0x30000049ff307230 */ /* 0x000fe20000004100 */
[----:B------:R-:W-:Y:S01]  /*9220*/  F2FP.SATFINITE.E4M3.F32.PACK_AB_MERGE_C R100, R7, R6, RZ ;  /* 0x000000060764723e */ /* 0x000fe200048070ff */
[C---:B------:R-:W-:Y:S01]  /*9230*/  FMUL R7, R38.reuse, R24 ;  /* 0x0000001826077220 */ /* 0x040fe20000400000 */
[----:B------:R-:W-:Y:S01]  /*9240*/  FFMA R10, R41, R47, R10 ;  /* 0x0000002f290a7223 */ /* 0x000fe2000000000a */
[C---:B------:R-:W-:Y:S01]  /*9250*/  FMUL R24, R38.reuse, R29 ;  /* 0x0000001d26187220 */ /* 0x040fe20000400000 */
[----:B------:R-:W-:Y:S01]  /*9260*/  F2FP.SATFINITE.E4M3.F32.PACK_AB_MERGE_C R100, R5, R4, R100 ;  /* 0x000000040564723e */ /* 0x000fe20004807064 */
[C---:B------:R-:W-:Y:S01]  /*9270*/  FMUL R11, R38.reuse, R11 ;  /* 0x0000000b260b7220 */ /* 0x040fe20000400000 */
[--C-:B------:R-:W-:Y:S02]  /*9280*/  HADD2.F32 R51, -RZ, R74.reuse.H0_H0 ;  /* 0x2000004aff337230 */ /* 0x100fe40000004100 */
[C---:B------:R-:W-:Y:S01]  /*9290*/  FMUL R14, R38.reuse, R14 ;  /* 0x0000000e260e7220 */ /* 0x040fe20000400000 */
[----:B------:R-:W-:Y:S02]  /*92a0*/  HADD2.F32 R52, -RZ, R74.H1_H1 ;  /* 0x3000004aff347230 */ /* 0x000fe40000004100 */
[C---:B------:R-:W-:Y:S01]  /*92b0*/  FFMA R11, R41.reuse, R48, R11 ;  /* 0x00000030290b7223 */ /* 0x040fe2000000000b */
[C---:B------:R-:W-:Y:S01]  /*92c0*/  FFMA R12, R41.reuse, R49, R12 ;  /* 0x00000031290c7223 */ /* 0x040fe2000000000c */
[C---:B------:R-:W-:Y:S01]  /*92d0*/  FFMA R13, R41.reuse, R50, R13 ;  /* 0x00000032290d7223 */ /* 0x040fe2000000000d */
[----:B------:R-:W-:Y:S01]  /*92e0*/  FFMA R14, R41, R51, R14 ;  /* 0x00000033290e7223 */ /* 0x000fe2000000000e */
[C---:B------:R-:W-:Y:S01]  /*92f0*/  FMUL R15, R38.reuse, R15 ;  /* 0x0000000f260f7220 */ /* 0x040fe20000400000 */
[--C-:B------:R-:W-:Y:S01]  /*9300*/  HADD2.F32 R55, -RZ, R75.reuse.H0_H0 ;  /* 0x2000004bff377230 */ /* 0x100fe20000004100 */
[----:B------:R-:W-:Y:S01]  /*9310*/  F2FP.SATFINITE.E4M3.F32.PACK_AB_MERGE_C R101, R11, R10, RZ ;  /* 0x0000000a0b65723e */ /* 0x000fe200048070ff */
[----:B------:R-:W-:Y:S02]  /*9320*/  HADD2.F32 R56, -RZ, R75.H1_H1 ;  /* 0x3000004bff387230 */ /* 0x000fe40000004100 */
[C---:B------:R-:W-:Y:S01]  /*9330*/  FFMA R15, R41.reuse, R52, R15 ;  /* 0x00000034290f7223 */ /* 0x040fe2000000000f */
[----:B------:R-:W-:Y:S01]  /*9340*/  FFMA R16, R41, R53, R16 ;  /* 0x0000003529107223 */ /* 0x000fe20000000010 */
[----:B------:R-:W-:Y:S01]  /*9350*/  F2FP.SATFINITE.E4M3.F32.PACK_AB_MERGE_C R101, R9, R8, R101 ;  /* 0x000000080965723e */ /* 0x000fe20004807065 */
[----:B------:R-:W-:Y:S01]  /*9360*/  FFMA R17, R41, R54, R17 ;  /* 0x0000003629117223 */ /* 0x000fe20000000011 */
[C---:B------:R-:W-:Y:S01]  /*9370*/  FMUL R18, R38.reuse, R18 ;  /* 0x0000001226127220 */ /* 0x040fe20000400000 */
[----:B------:R-:W-:Y:S01]  /*9380*/  F2FP.SATFINITE.E4M3.F32.PACK_AB_MERGE_C R102, R15, R14, RZ ;  /* 0x0000000e0f66723e */ /* 0x000fe200048070ff */
[C---:B------:R-:W-:Y:S01]  /*9390*/  FMUL R19, R38.reuse, R19 ;  /* 0x0000001326137220 */ /* 0x040fe20000400000 */
[--C-:B------:R-:W-:Y:S02]  /*93a0*/  HADD2.F32 R58, -RZ, R76.reuse.H0_H0 ;  /* 0x2000004cff3a7230 */ /* 0x100fe40000004100 */
[----:B------:R-:W-:Y:S01]  /*93b0*/  FFMA R18, R41, R55, R18 ;  /* 0x0000003729127223 */ /* 0x000fe20000000012 */
[----:B------:R-:W-:Y:S01]  /*93c0*/  F2FP.SATFINITE.E4M3.F32.PACK_AB_MERGE_C R102, R13, R12, R102 ;  /* 0x0000000c0d66723e */ /* 0x000fe20004807066 */
[C---:B------:R-:W-:Y:S01]  /*93d0*/  FFMA R19, R41.reuse, R56, R19 ;  /* 0x0000003829137223 */ /* 0x040fe20000000013 */
[----:B------:R-:W-:Y:S02]  /*93e0*/  HADD2.F32 R61, -RZ, R76.H1_H1 ;  /* 0x3000004cff3d7230 */ /* 0x000fe40000004100 */
[C---:B------:R-:W-:Y:S01]  /*93f0*/  FMUL R3, R38.reuse, R22 ;  /* 0x0000001626037220 */ /* 0x040fe20000400000 */
        /* <DEDUP_REMOVED lines=10> */
[C---:B------:R-:W-:Y:S01]  /*94a0*/  FMUL R23, R38.reuse, R28 ;  /* 0x0000001c26177220 */ /* 0x040fe20000400000 */
[----:B------:R-:W-:Y:S01]  /*94b0*/  F2FP.F16.E4M3.UNPACK_B R79, R79.H1 ;  /* 0x0000004fff4f723e */ /* 0x000fe200030006ff */
        /* <DEDUP_REMOVED lines=9> */
[C---:B------:R-:W-:Y:S01]  /*9550*/  FFMA R24, R41.reuse, R67, R24 ;  /* 0x0000004329187223 */ /* 0x040fe20000000018 */
[C---:B------:R-:W-:Y:S01]  /*9560*/  FMUL R28, R38.reuse, R33 ;  /* 0x00000021261c7220 */ /* 0x040fe20000400000 */
[--C-:B------:R-:W-:Y:S02]  /*9570*/  HADD2.F32 R42, -RZ, R79.reuse.H0_H0 ;  /* 0x2000004fff2a7230 */ /* 0x100fe40000004100 */
[C---:B------:R-:W-:Y:S01]  /*9580*/  FFMA R25, R41.reuse, R66, R25 ;  /* 0x0000004229197223 */ /* 0x040fe20000000019 */
[----:B------:R-:W-:Y:S02]  /*9590*/  HADD2.F32 R71, -RZ, R79.H1_H1 ;  /* 0x3000004fff477230 */ /* 0x000fe40000004100 */
[C---:B------:R-:W-:Y:S01]  /*95a0*/  FMUL R29, R38.reuse, R34 ;  /* 0x00000022261d7220 */ /* 0x040fe20000400000 */
        /* <DEDUP_REMOVED lines=9> */
[----:B-1----:R-:W-:Y:S01]  /*9640*/  F2FP.SATFINITE.E4M3.F32.PACK_AB_MERGE_C R105, R22, R21, RZ ;  /* 0x000000151669723e */ /* 0x002fe200048070ff */
[----:B------:R1:W-:Y:S01]  /*9650*/  STS.128 [R84+UR44+0x5200], R100 ;  /* 0x0052006454007988 */ /* 0x0003e20008000c2c */
[----:B------:R-:W-:Y:S02]  /*9660*/  F2FP.SATFINITE.E4M3.F32.PACK_AB_MERGE_C R64, R26, R25, RZ ;  /* 0x000000191a40723e */ /* 0x000fe400048070ff */
[----:B------:R-:W-:Y:S02]  /*9670*/  F2FP.SATFINITE.E4M3.F32.PACK_AB_MERGE_C R67, R30, R29, RZ ;  /* 0x0000001d1e43723e */ /* 0x000fe400048070ff */
[----:B------:R-:W-:Y:S02]  /*9680*/  F2FP.SATFINITE.E4M3.F32.PACK_AB_MERGE_C R104, R2, R0, R3 ;  /* 0x000000000268723e */ /* 0x000fe40004807003 */
[----:B------:R-:W-:Y:S02]  /*9690*/  F2FP.SATFINITE.E4M3.F32.PACK_AB_MERGE_C R105, R20, R7, R105 ;  /* 0x000000071469723e */ /* 0x000fe40004807069 */
[----:B------:R-:W-:Y:S02]  /*96a0*/  F2FP.SATFINITE.E4M3.F32.PACK_AB_MERGE_C R106, R24, R23, R64 ;  /* 0x00000017186a723e */ /* 0x000fe40004807040 */
[----:B------:R-:W-:Y:S02]  /*96b0*/  F2FP.SATFINITE.E4M3.F32.PACK_AB_MERGE_C R107, R28, R27, R67 ;  /* 0x0000001b1c6b723e */ /* 0x000fe40004807043 */
[----:B------:R-:W-:Y:S03]  /*96c0*/  IADD3 R36, PT, PT, R36, 0x1, RZ ;  /* 0x0000000124247810 */ /* 0x000fe60007ffe0ff */
        /* <DEDUP_REMOVED lines=18> */
.L_x_131:
[----:B------:R-:W-:Y:S05]  /*97f0*/  BSYNC.RECONVERGENT B0 ;  /* 0x0000000000007941 */ /* 0x000fea0003800200 */
.L_x_130:
[----:B------:R-:W-:Y:S01]  /*9800*/  R2UR UR4, R87 ;  /* 0x00000000570472ca */ /* 0x000fe200000e0000 */
[----:B------:R-:W-:Y:S01]  /*9810*/  BAR.SYNC.DEFER_BLOCKING 0x1, 0x80 ;  /* 0x0042000000007b1d */ /* 0x000fe20000010000 */
[C---:B------:R-:W-:Y:S01]  /*9820*/  ISETP.NE.AND P0, PT, R89.reuse, 0x2, PT ;  /* 0x000000025900780c */ /* 0x040fe20003f05270 */
[----:B------:R-:W-:Y:S01]  /*9830*/  UISETP.NE.AND UP0, UPT, UR45, URZ, UPT ;  /* 0x000000ff2d00728c */ /* 0x000fe2000bf05270 */
[----:B------:R-:W-:Y:S01]  /*9840*/  ISETP.NE.AND P1, PT, R36, 0x4, PT ;  /* 0x000000042400780c */ /* 0x000fe20003f25270 */
[----:B------:R-:W-:Y:S01]  /*9850*/  UIADD3 UR20, UPT, UPT, UR37, UR59, URZ ;  /* 0x0000003b25147290 */ /* 0x000fe2000fffe0ff */
[----:B------:R-:W-:Y:S02]  /*9860*/  SEL R5, RZ, 0x1, P0 ;  /* 0x00000001ff057807 */ /* 0x000fe40000000000 */
[----:B------:R-:W-:Y:S02]  /*9870*/  SEL R3, RZ, 0x1, P1 ;  /* 0x00000001ff037807 */ /* 0x000fe40000800000 */
[----:B------:R-:W-:Y:S02]  /*9880*/  LOP3.LUT R92, R92, R5, RZ, 0x3c, !PT ;  /* 0x000000055c5c7212 */ /* 0x000fe400078e3cff */
[----:B------:R-:W-:Y:S01]  /*9890*/  LOP3.LUT R94, R94, R3, RZ, 0x3c, !PT ;  /* 0x000000035e5e7212 */ /* 0x000fe200078e3cff */
[----:B------:R-:W-:Y:S01]  /*98a0*/  UIADD3 UR16, UPT, UPT, UR38, UR4, URZ ;  /* 0x0000000426107290 */ /* 0x000fe2000fffe0ff */
[----:B------:R-:W-:Y:S02]  /*98b0*/  SEL R89, R89, RZ, P0 ;  /* 0x000000ff59597207 */ /* 0x000fe40000000000 */
[----:B------:R-:W-:Y:S01]  /*98c0*/  SEL R36, R36, RZ, P1 ;  /* 0x000000ff24247207 */ /* 0x000fe20000800000 */
[----:B------:R-:W-:Y:S01]  /*98d0*/  UMOV UR36, UR58 ;  /* 0x0000003a00247c82 */ /* 0x000fe20008000000 */
[----:B------:R-:W-:Y:S07]  /*98e0*/  BRA.U UP0, `(.L_x_132) ;  /* 0xffffffb900e07547 */ /* 0x000fee000b83ffff */
[----:B------:R-:W-:Y:S05]  /*98f0*/  EXIT ;  /* 0x000000000000794d */ /* 0x000fea0003800000 */
.L_x_24:
[----:B--2---:R2:W3:Y:S02]  /*9900*/  SYNCS.PHASECHK.TRANS64.TRYWAIT P0, [R0+URZ+0x110], R3 ;  /* 0x00011003000075a7 */ /* 0x0044e400080011ff */
[----:B---3--:R-:W-:Y:S05]  /*9910*/  @!P0 NANOSLEEP.SYNCS 0x989680 ;  /* 0x009896800000895d */ /* 0x008fea0003900000 */
[----:B------:R-:W3:Y:S02]  /*9920*/  @!P0 SYNCS.PHASECHK.TRANS64 P0, [R0+URZ+0x110], R3 ;  /* 0x00011003000085a7 */ /* 0x000ee400080010ff */
[----:B---3--:R-:W-:Y:S05]  /*9930*/  @!P0 BRA `(.L_x_24) ;  /* 0xfffffffc00f08947 */ /* 0x008fea000383ffff */
[----:B------:R-:W-:Y:S05]  /*9940*/  BRA `(.L_x_133) ;  /* 0xffffff80003c7947 */ /* 0x000fea000383ffff */
.L_x_27:
[----:B--2---:R-:W-:-:S07]  /*9950*/  MOV R0, UR33 ;  /* 0x0000002100007c02 */ /* 0x004fce0008000f00 */
.L_x_134:
[----:B--2---:R2:W3:Y:S02]  /*9960*/  SYNCS.PHASECHK.TRANS64.TRYWAIT P0, [R0+URZ+0x28], R3 ;  /* 0x00002803000075a7 */ /* 0x0044e400080011ff */
[----:B---3--:R-:W-:Y:S05]  /*9970*/  @!P0 NANOSLEEP.SYNCS 0x989680 ;  /* 0x009896800000895d */ /* 0x008fea0003900000 */
[----:B------:R-:W3:Y:S02]  /*9980*/  @!P0 SYNCS.PHASECHK.TRANS64 P0, [R0+URZ+0x28], R3 ;  /* 0x00002803000085a7 */ /* 0x000ee400080010ff */
[----:B---3--:R-:W-:Y:S05]  /*9990*/  @!P0 BRA `(.L_x_134) ;  /* 0xfffffffc00f08947 */ /* 0x008fea000383ffff */
[----:B------:R-:W-:Y:S05]  /*99a0*/  BRA `(.L_x_26) ;  /* 0xffffff80007c7947 */ /* 0x000fea000383ffff */
.L_x_34:
[----:B-1----:R-:W-:-:S07]  /*99b0*/  MOV R0, UR17 ;  /* 0x0000001100007c02 */ /* 0x002fce0008000f00 */
.L_x_135:
[----:B-1----:R1:W2:Y:S02]  /*99c0*/  SYNCS.PHASECHK.TRANS64.TRYWAIT P0, [R0+URZ+0x28], R3 ;  /* 0x00002803000075a7 */ /* 0x0022a400080011ff */
[----:B--2---:R-:W-:Y:S05]  /*99d0*/  @!P0 NANOSLEEP.SYNCS 0x989680 ;  /* 0x009896800000895d */ /* 0x004fea0003900000 */
[----:B------:R-:W2:Y:S02]  /*99e0*/  @!P0 SYNCS.PHASECHK.TRANS64 P0, [R0+URZ+0x28], R3 ;  /* 0x00002803000085a7 */ /* 0x000ea400080010ff */
[----:B--2---:R-:W-:Y:S05]  /*99f0*/  @!P0 BRA `(.L_x_135) ;  /* 0xfffffffc00f08947 */ /* 0x004fea000383ffff */
[----:B------:R-:W-:Y:S05]  /*9a00*/  BRA `(.L_x_33) ;  /* 0xffffff8400387947 */ /* 0x000fea000383ffff */
.L_x_39:
[----:B-1----:R1:W2:Y:S02]  /*9a10*/  SYNCS.PHASECHK.TRANS64.TRYWAIT P0, [R3+URZ+0xa0], R0 ;  /* 0x0000a000030075a7 */ /* 0x0022a400080011ff */
[----:B--2---:R-:W-:Y:S05]  /*9a20*/  @!P0 NANOSLEEP.SYNCS 0x989680 ;  /* 0x009896800000895d */ /* 0x004fea0003900000 */
[----:B------:R-:W2:Y:S02]  /*9a30*/  @!P0 SYNCS.PHASECHK.TRANS64 P0, [R3+URZ+0xa0], R0 ;  /* 0x0000a000030085a7 */ /* 0x000ea400080010ff */
[----:B--2---:R-:W-:Y:S05]  /*9a40*/  @!P0 BRA `(.L_x_39) ;  /* 0xfffffffc00f08947 */ /* 0x004fea000383ffff */
[----:B------:R-:W-:Y:S05]  /*9a50*/  BRA `(.L_x_136) ;  /* 0xffffff8400d87947 */ /* 0x000fea000383ffff */
.L_x_43:
[----:B-1----:R-:W-:-:S07]  /*9a60*/  MOV R0, UR4 ;  /* 0x0000000400007c02 */ /* 0x002fce0008000f00 */
.L_x_137:
[----:B-1----:R1:W2:Y:S02]  /*9a70*/  SYNCS.PHASECHK.TRANS64.TRYWAIT P0, [R0+URZ], R3 ;  /* 0x00000003000075a7 */ /* 0x0022a400080011ff */
[----:B--2---:R-:W-:Y:S05]  /*9a80*/  @!P0 NANOSLEEP.SYNCS 0x989680 ;  /* 0x009896800000895d */ /* 0x004fea0003900000 */
[----:B------:R-:W2:Y:S02]  /*9a90*/  @!P0 SYNCS.PHASECHK.TRANS64 P0, [R0+URZ], R3 ;  /* 0x00000003000085a7 */ /* 0x000ea400080010ff */
[----:B--2---:R-:W-:Y:S05]  /*9aa0*/  @!P0 BRA `(.L_x_137) ;  /* 0xfffffffc00f08947 */ /* 0x004fea000383ffff */
[----:B------:R-:W-:Y:S05]  /*9ab0*/  BRA `(.L_x_138) ;  /* 0xffffff8c00807947 */ /* 0x000fea000383ffff */
.L_x_44:
[----:B------:R-:W-:-:S07]  /*9ac0*/  MOV R0, UR5 ;  /* 0x0000000500007c02 */ /* 0x000fce0008000f00 */
.L_x_139:
[----:B-1----:R1:W2:Y:S02]  /*9ad0*/  SYNCS.PHASECHK.TRANS64.TRYWAIT P0, [R0+URZ], R3 ;  /* 0x00000003000075a7 */ /* 0x0022a400080011ff */
[----:B--2---:R-:W-:Y:S05]  /*9ae0*/  @!P0 NANOSLEEP.SYNCS 0x989680 ;  /* 0x009896800000895d */ /* 0x004fea0003900000 */
[----:B------:R-:W2:Y:S02]  /*9af0*/  @!P0 SYNCS.PHASECHK.TRANS64 P0, [R0+URZ], R3 ;  /* 0x00000003000085a7 */ /* 0x000ea400080010ff */
[----:B--2---:R-:W-:Y:S05]  /*9b00*/  @!P0 BRA `(.L_x_139) ;  /* 0xfffffffc00f08947 */ /* 0x004fea000383ffff */
[----:B------:R-:W-:Y:S05]  /*9b10*/  BRA `(.L_x_140) ;  /* 0xffffff8c008c7947 */ /* 0x000fea000383ffff */
.L_x_45:
[----:B------:R-:W-:-:S07]  /*9b20*/  MOV R0, UR5 ;  /* 0x0000000500007c02 */ /* 0x000fce0008000f00 */
.L_x_141:
[----:B-1----:R1:W2:Y:S02]  /*9b30*/  SYNCS.PHASECHK.TRANS64.TRYWAIT P0, [R0+URZ], R3 ;  /* 0x00000003000075a7 */ /* 0x0022a400080011ff */
[----:B--2---:R-:W-:Y:S05]  /*9b40*/  @!P0 NANOSLEEP.SYNCS 0x989680 ;  /* 0x009896800000895d */ /* 0x004fea0003900000 */
[----:B------:R-:W2:Y:S02]  /*9b50*/  @!P0 SYNCS.PHASECHK.TRANS64 P0, [R0+URZ], R3 ;  /* 0x00000003000085a7 */ /* 0x000ea400080010ff */
[----:B--2---:R-:W-:Y:S05]  /*9b60*/  @!P0 BRA `(.L_x_141) ;  /* 0xfffffffc00f08947 */ /* 0x004fea000383ffff */
[----:B------:R-:W-:Y:S05]  /*9b70*/  BRA `(.L_x_142) ;  /* 0xffffff8c00987947 */ /* 0x000fea000383ffff */
.L_x_46:
[----:B------:R-:W-:-:S07]  /*9b80*/  MOV R0, UR5 ;  /* 0x0000000500007c02 */ /* 0x000fce0008000f00 */
.L_x_143:
[----:B-1----:R1:W2:Y:S02]  /*9b90*/  SYNCS.PHASECHK.TRANS64.TRYWAIT P0, [R0+URZ], R3 ;  /* 0x00000003000075a7 */ /* 0x0022a400080011ff */
[----:B--2---:R-:W-:Y:S05]  /*9ba0*/  @!P0 NANOSLEEP.SYNCS 0x989680 ;  /* 0x009896800000895d */ /* 0x004fea0003900000 */
[----:B------:R-:W2:Y:S02]  /*9bb0*/  @!P0 SYNCS.PHASECHK.TRANS64 P0, [R0+URZ], R3 ;  /* 0x00000003000085a7 */ /* 0x000ea400080010ff */
[----:B--2---:R-:W-:Y:S05]  /*9bc0*/  @!P0 BRA `(.L_x_143) ;  /* 0xfffffffc00f08947 */ /* 0x004fea000383ffff */
[----:B------:R-:W-:Y:S05]  /*9bd0*/  BRA `(.L_x_144) ;  /* 0xffffff8c00a47947 */ /* 0x000fea000383ffff */
.L_x_49:
[----:B-1----:R1:W2:Y:S02]  /*9be0*/  SYNCS.PHASECHK.TRANS64.TRYWAIT P0, [R2+URZ+0x100], R5 ;  /* 0x00010005020075a7 */ /* 0x0022a400080011ff */
[----:B--2---:R-:W-:Y:S05]  /*9bf0*/  @!P0 NANOSLEEP.SYNCS 0x989680 ;  /* 0x009896800000895d */ /* 0x004fea0003900000 */
[----:B------:R-:W2:Y:S02]  /*9c00*/  @!P0 SYNCS.PHASECHK.TRANS64 P0, [R2+URZ+0x100], R5 ;  /* 0x00010005020085a7 */ /* 0x000ea400080010ff */
[----:B--2---:R-:W-:Y:S05]  /*9c10*/  @!P0 BRA `(.L_x_49) ;  /* 0xfffffffc00f08947 */ /* 0x004fea000383ffff */
[----:B------:R-:W-:Y:S05]  /*9c20*/  BRA `(.L_x_145) ;  /* 0xffffff9000087947 */ /* 0x000fea000383ffff */
.L_x_50:
[----:B------:R-:W-:-:S07]  /*9c30*/  MOV R2, UR4 ;  /* 0x0000000400027c02 */ /* 0x000fce0008000f00 */
.L_x_146:
[----:B-1----:R1:W2:Y:S02]  /*9c40*/  SYNCS.PHASECHK.TRANS64.TRYWAIT P0, [R2+URZ+0xb0], R5 ;  /* 0x0000b005020075a7 */ /* 0x0022a400080011ff */
[----:B--2---:R-:W-:Y:S05]  /*9c50*/  @!P0 NANOSLEEP.SYNCS 0x989680 ;  /* 0x009896800000895d */ /* 0x004fea0003900000 */
[----:B------:R-:W2:Y:S02]  /*9c60*/  @!P0 SYNCS.PHASECHK.TRANS64 P0, [R2+URZ+0xb0], R5 ;  /* 0x0000b005020085a7 */ /* 0x000ea400080010ff */
[----:B--2---:R-:W-:Y:S05]  /*9c70*/  @!P0 BRA `(.L_x_146) ;  /* 0xfffffffc00f08947 */ /* 0x004fea000383ffff */
[----:B------:R-:W-:Y:S05]  /*9c80*/  BRA `(.L_x_147) ;  /* 0xffffff9000187947 */ /* 0x000fea000383ffff */
.L_x_51:
[----:B-1----:R1:W2:Y:S02]  /*9c90*/  SYNCS.PHASECHK.TRANS64.TRYWAIT P1, [R2+URZ+0xa0], R5 ;  /* 0x0000a005020075a7 */ /* 0x0022a400080211ff */
[----:B--2---:R-:W-:Y:S05]  /*9ca0*/  @!P1 NANOSLEEP.SYNCS 0x989680 ;  /* 0x009896800000995d */ /* 0x004fea0003900000 */
[----:B------:R-:W2:Y:S02]  /*9cb0*/  @!P1 SYNCS.PHASECHK.TRANS64 P1, [R2+URZ+0xa0], R5 ;  /* 0x0000a005020095a7 */ /* 0x000ea400080210ff */
[----:B--2---:R-:W-:Y:S05]  /*9cc0*/  @!P1 BRA `(.L_x_51) ;  /* 0xfffffffc00f09947 */ /* 0x004fea000383ffff */
[----:B------:R-:W-:Y:S05]  /*9cd0*/  BRA `(.L_x_148) ;  /* 0xffffff9000487947 */ /* 0x000fea000383ffff */
.L_x_54:
[----:B------:R-:W-:-:S07]  /*9ce0*/  MOV R0, UR4 ;  /* 0x0000000400007c02 */ /* 0x000fce0008000f00 */
.L_x_149:
[----:B-1----:R1:W2:Y:S02]  /*9cf0*/  SYNCS.PHASECHK.TRANS64.TRYWAIT P0, [R0+URZ+0xb0], R3 ;  /* 0x0000b003000075a7 */ /* 0x0022a400080011ff */
[----:B--2---:R-:W-:Y:S05]  /*9d00*/  @!P0 NANOSLEEP.SYNCS 0x989680 ;  /* 0x009896800000895d */ /* 0x004fea0003900000 */
[----:B------:R-:W2:Y:S02]  /*9d10*/  @!P0 SYNCS.PHASECHK.TRANS64 P0, [R0+URZ+0xb0], R3 ;  /* 0x0000b003000085a7 */ /* 0x000ea400080010ff */
[----:B--2---:R-:W-:Y:S05]  /*9d20*/  @!P0 BRA `(.L_x_149) ;  /* 0xfffffffc00f08947 */ /* 0x004fea000383ffff */
[----:B------:R-:W-:Y:S05]  /*9d30*/  BRA `(.L_x_53) ;  /* 0xffffff90009c7947 */ /* 0x000fea000383ffff */
.L_x_61:
[----:B-1----:R1:W2:Y:S02]  /*9d40*/  SYNCS.PHASECHK.TRANS64.TRYWAIT P1, [R0+URZ+0xa0], R5 ;  /* 0x0000a005000075a7 */ /* 0x0022a400080211ff */
[----:B--2---:R-:W-:Y:S05]  /*9d50*/  @!P1 NANOSLEEP.SYNCS 0x989680 ;  /* 0x009896800000995d */ /* 0x004fea0003900000 */
[----:B------:R-:W2:Y:S02]  /*9d60*/  @!P1 SYNCS.PHASECHK.TRANS64 P1, [R0+URZ+0xa0], R5 ;  /* 0x0000a005000095a7 */ /* 0x000ea400080210ff */
[----:B--2---:R-:W-:Y:S05]  /*9d70*/  @!P1 BRA `(.L_x_61) ;  /* 0xfffffffc00f09947 */ /* 0x004fea000383ffff */
[----:B------:R-:W-:Y:S05]  /*9d80*/  BRA `(.L_x_150) ;  /* 0xffffff9800147947 */ /* 0x000fea000383ffff */
.L_x_62:
[----:B------:R-:W-:-:S07]  /*9d90*/  MOV R3, UR31 ;  /* 0x0000001f00037c02 */ /* 0x000fce0008000f00 */
.L_x_151:
[----:B-1----:R1:W2:Y:S02]  /*9da0*/  SYNCS.PHASECHK.TRANS64.TRYWAIT P0, [R3+URZ+0xe0], R0 ;  /* 0x0000e000030075a7 */ /* 0x0022a400080011ff */
[----:B--2---:R-:W-:Y:S05]  /*9db0*/  @!P0 NANOSLEEP.SYNCS 0x989680 ;  /* 0x009896800000895d */ /* 0x004fea0003900000 */
[----:B------:R-:W2:Y:S02]  /*9dc0*/  @!P0 SYNCS.PHASECHK.TRANS64 P0, [R3+URZ+0xe0], R0 ;  /* 0x0000e000030085a7 */ /* 0x000ea400080010ff */
[----:B--2---:R-:W-:Y:S05]  /*9dd0*/  @!P0 BRA `(.L_x_151) ;  /* 0xfffffffc00f08947 */ /* 0x004fea000383ffff */
[----:B------:R-:W-:Y:S05]  /*9de0*/  BRA `(.L_x_152) ;  /* 0xffffff9800647947 */ /* 0x000fea000383ffff */
.L_x_65:
[----:B------:R-:W-:Y:S07]  /*9df0*/  MOV R0, UR5 ;  /* 0x0000000500007c02 */ /* 0x000fee0008000f00 */
.L_x_153:
[----:B-1----:R1:W2:Y:S02]  /*9e00*/  SYNCS.PHASECHK.TRANS64.TRYWAIT P0, [R0+URZ], R3 ;  /* 0x00000003000075a7 */ /* 0x0022a400080011ff */
[----:B--2---:R-:W-:Y:S05]  /*9e10*/  @!P0 NANOSLEEP.SYNCS 0x989680 ;  /* 0x009896800000895d */ /* 0x004fea0003900000 */
[----:B------:R-:W2:Y:S02]  /*9e20*/  @!P0 SYNCS.PHASECHK.TRANS64 P0, [R0+URZ], R3 ;  /* 0x00000003000085a7 */ /* 0x000ea400080010ff */
[----:B--2---:R-:W-:Y:S05]  /*9e30*/  @!P0 BRA `(.L_x_153) ;  /* 0xfffffffc00f08947 */ /* 0x004fea000383ffff */
[----:B------:R-:W-:Y:S05]  /*9e40*/  BRA `(.L_x_64) ;  /* 0xffffff9800807947 */ /* 0x000fea000383ffff */
.L_x_68:
[----:B------:R-:W-:-:S07]  /*9e50*/  MOV R0, UR4 ;  /* 0x0000000400007c02 */ /* 0x000fce0008000f00 */
.L_x_154:
[----:B--2---:R2:W4:Y:S02]  /*9e60*/  SYNCS.PHASECHK.TRANS64.TRYWAIT P0, [R0+URZ], R3 ;  /* 0x00000003000075a7 */ /* 0x00452400080011ff */
[----:B----4-:R-:W-:Y:S05]  /*9e70*/  @!P0 NANOSLEEP.SYNCS 0x989680 ;  /* 0x009896800000895d */ /* 0x010fea0003900000 */
[----:B------:R-:W4:Y:S02]  /*9e80*/  @!P0 SYNCS.PHASECHK.TRANS64 P0, [R0+URZ], R3 ;  /* 0x00000003000085a7 */ /* 0x000f2400080010ff */
[----:B----4-:R-:W-:Y:S05]  /*9e90*/  @!P0 BRA `(.L_x_154) ;  /* 0xfffffffc00f08947 */ /* 0x010fea000383ffff */
[----:B------:R-:W-:Y:S05]  /*9ea0*/  BRA `(.L_x_155) ;  /* 0xffffff9c005c7947 */ /* 0x000fea000383ffff */
.L_x_69:
[----:B------:R-:W-:-:S07]  /*9eb0*/  MOV R0, UR5 ;  /* 0x0000000500007c02 */ /* 0x000fce0008000f00 */
.L_x_156:
[----:B-1----:R1:W2:Y:S02]  /*9ec0*/  SYNCS.PHASECHK.TRANS64.TRYWAIT P0, [R0+URZ], R3 ;  /* 0x00000003000075a7 */ /* 0x0022a400080011ff */
[----:B--2---:R-:W-:Y:S05]  /*9ed0*/  @!P0 NANOSLEEP.SYNCS 0x989680 ;  /* 0x009896800000895d */ /* 0x004fea0003900000 */
[----:B------:R-:W2:Y:S02]  /*9ee0*/  @!P0 SYNCS.PHASECHK.TRANS64 P0, [R0+URZ], R3 ;  /* 0x00000003000085a7 */ /* 0x000ea400080010ff */
[----:B--2---:R-:W-:Y:S05]  /*9ef0*/  @!P0 BRA `(.L_x_156) ;  /* 0xfffffffc00f08947 */ /* 0x004fea000383ffff */
[----:B------:R-:W-:Y:S05]  /*9f00*/  BRA `(.L_x_157) ;  /* 0xffffff9c00687947 */ /* 0x000fea000383ffff */
.L_x_70:
[----:B------:R-:W-:-:S07]  /*9f10*/  MOV R0, UR5 ;  /* 0x0000000500007c02 */ /* 0x000fce0008000f00 */
.L_x_158:
[----:B-1----:R1:W2:Y:S02]  /*9f20*/  SYNCS.PHASECHK.TRANS64.TRYWAIT P0, [R0+URZ], R3 ;  /* 0x00000003000075a7 */ /* 0x0022a400080011ff */
[----:B--2---:R-:W-:Y:S05]  /*9f30*/  @!P0 NANOSLEEP.SYNCS 0x989680 ;  /* 0x009896800000895d */ /* 0x004fea0003900000 */
[----:B------:R-:W2:Y:S02]  /*9f40*/  @!P0 SYNCS.PHASECHK.TRANS64 P0, [R0+URZ], R3 ;  /* 0x00000003000085a7 */ /* 0x000ea400080010ff */
[----:B--2---:R-:W-:Y:S05]  /*9f50*/  @!P0 BRA `(.L_x_158) ;  /* 0xfffffffc00f08947 */ /* 0x004fea000383ffff */
[----:B------:R-:W-:Y:S05]  /*9f60*/  BRA `(.L_x_159) ;  /* 0xffffff9c00747947 */ /* 0x000fea000383ffff */
.L_x_71:
[----:B------:R-:W-:-:S07]  /*9f70*/  MOV R0, UR4 ;  /* 0x0000000400007c02 */ /* 0x000fce0008000f00 */
.L_x_160:
[----:B-1----:R1:W2:Y:S02]  /*9f80*/  SYNCS.PHASECHK.TRANS64.TRYWAIT P0, [R0+URZ], R3 ;  /* 0x00000003000075a7 */ /* 0x0022a400080011ff */
[----:B--2---:R-:W-:Y:S05]  /*9f90*/  @!P0 NANOSLEEP.SYNCS 0x989680 ;  /* 0x009896800000895d */ /* 0x004fea0003900000 */
[----:B------:R-:W2:Y:S02]  /*9fa0*/  @!P0 SYNCS.PHASECHK.TRANS64 P0, [R0+URZ], R3 ;  /* 0x00000003000085a7 */ /* 0x000ea400080010ff */
[----:B--2---:R-:W-:Y:S05]  /*9fb0*/  @!P0 BRA `(.L_x_160) ;  /* 0xfffffffc00f08947 */ /* 0x004fea000383ffff */
[----:B------:R-:W-:Y:S05]  /*9fc0*/  BRA `(.L_x_161) ;  /* 0xffffff9c00807947 */ /* 0x000fea000383ffff */
.L_x_76:
[----:B--2---:R2:W3:Y:S02]  /*9fd0*/  SYNCS.PHASECHK.TRANS64.TRYWAIT P0, [R12+URZ+0xa0], R9 ;  /* 0x0000a0090c0075a7 */ /* 0x0044e400080011ff */
[----:B---3--:R-:W-:Y:S05]  /*9fe0*/  @!P0 NANOSLEEP.SYNCS 0x989680 ;  /* 0x009896800000895d */ /* 0x008fea0003900000 */
[----:B------:R-:W3:Y:S02]  /*9ff0*/  @!P0 SYNCS.PHASECHK.TRANS64 P0, [R12+URZ+0xa0], R9 ;  /* 0x0000a0090c0085a7 */ /* 0x000ee400080010ff */
[----:B---3--:R-:W-:Y:S05]  /*a000*/  @!P0 BRA `(.L_x_76) ;  /* 0xfffffffc00f08947 */ /* 0x008fea000383ffff */
[----:B------:R-:W-:Y:S05]  /*a010*/  BRA `(.L_x_162) ;  /* 0xffffffa000b07947 */ /* 0x000fea000383ffff */
.L_x_79:
[----:B------:R-:W-:Y:S07]  /*a020*/  MOV R0, UR21 ;  /* 0x0000001500007c02 */ /* 0x000fee0008000f00 */
.L_x_163:
[----:B--2---:R2:W3:Y:S02]  /*a030*/  SYNCS.PHASECHK.TRANS64.TRYWAIT P2, [R0+URZ+0x98], R11 ;  /* 0x0000980b000075a7 */ /* 0x0044e400080411ff */
[----:B---3--:R-:W-:Y:S05]  /*a040*/  @!P2 NANOSLEEP.SYNCS 0x989680 ;  /* 0x009896800000a95d */ /* 0x008fea0003900000 */
[----:B------:R-:W3:Y:S02]  /*a050*/  @!P2 SYNCS.PHASECHK.TRANS64 P2, [R0+URZ+0x98], R11 ;  /* 0x0000980b0000a5a7 */ /* 0x000ee400080410ff */
[----:B---3--:R-:W-:Y:S05]  /*a060*/  @!P2 BRA `(.L_x_163) ;  /* 0xfffffffc00f0a947 */ /* 0x008fea000383ffff */
[----:B------:R-:W-:Y:S05]  /*a070*/  BRA `(.L_x_78) ;  /* 0xffffffa800187947 */ /* 0x000fea000383ffff */
.L_x_82:
[----:B--2---:R-:W-:Y:S07]  /*a080*/  MOV R0, UR21 ;  /* 0x0000001500007c02 */ /* 0x004fee0008000f00 */
.L_x_164:
[----:B--2---:R2:W3:Y:S02]  /*a090*/  SYNCS.PHASECHK.TRANS64.TRYWAIT P0, [R0+URZ+0x70], R9 ;  /* 0x00007009000075a7 */ /* 0x0044e400080011ff */
[----:B---3--:R-:W-:Y:S05]  /*a0a0*/  @!P0 NANOSLEEP.SYNCS 0x989680 ;  /* 0x009896800000895d */ /* 0x008fea0003900000 */
[----:B------:R-:W3:Y:S02]  /*a0b0*/  @!P0 SYNCS.PHASECHK.TRANS64 P0, [R0+URZ+0x70], R9 ;  /* 0x00007009000085a7 */ /* 0x000ee400080010ff */
[----:B---3--:R-:W-:Y:S05]  /*a0c0*/  @!P0 BRA `(.L_x_164) ;  /* 0xfffffffc00f08947 */ /* 0x008fea000383ffff */
[----:B------:R-:W-:Y:S05]  /*a0d0*/  BRA `(.L_x_165) ;  /* 0xffffffa800747947 */ /* 0x000fea000383ffff */
.L_x_83:
[----:B------:R-:W-:Y:S07]  /*a0e0*/  MOV R0, UR21 ;  /* 0x0000001500007c02 */ /* 0x000fee0008000f00 */
.L_x_166:
[----:B--2---:R2:W3:Y:S02]  /*a0f0*/  SYNCS.PHASECHK.TRANS64.TRYWAIT P0, [R0+URZ+0x78], R9 ;  /* 0x00007809000075a7 */ /* 0x0044e400080011ff */
[----:B---3--:R-:W-:Y:S05]  /*a100*/  @!P0 NANOSLEEP.SYNCS 0x989680 ;  /* 0x009896800000895d */ /* 0x008fea0003900000 */
[----:B------:R-:W3:Y:S02]  /*a110*/  @!P0 SYNCS.PHASECHK.TRANS64 P0, [R0+URZ+0x78], R9 ;  /* 0x00007809000085a7 */ /* 0x000ee400080010ff */
[----:B---3--:R-:W-:Y:S05]  /*a120*/  @!P0 BRA `(.L_x_166) ;  /* 0xfffffffc00f08947 */ /* 0x008fea000383ffff */
[----:B------:R-:W-:Y:S05]  /*a130*/  BRA `(.L_x_167) ;  /* 0xffffffa800ac7947 */ /* 0x000fea000383ffff */
.L_x_84:
[----:B------:R-:W-:Y:S07]  /*a140*/  MOV R0, UR21 ;  /* 0x0000001500007c02 */ /* 0x000fee0008000f00 */
.L_x_168:
[----:B--2---:R2:W3:Y:S02]  /*a150*/  SYNCS.PHASECHK.TRANS64.TRYWAIT P0, [R0+URZ+0x80], R9 ;  /* 0x00008009000075a7 */ /* 0x0044e400080011ff */
[----:B---3--:R-:W-:Y:S05]  /*a160*/  @!P0 NANOSLEEP.SYNCS 0x989680 ;  /* 0x009896800000895d */ /* 0x008fea0003900000 */
[----:B------:R-:W3:Y:S02]  /*a170*/  @!P0 SYNCS.PHASECHK.TRANS64 P0, [R0+URZ+0x80], R9 ;  /* 0x00008009000085a7 */ /* 0x000ee400080010ff */
[----:B---3--:R-:W-:Y:S05]  /*a180*/  @!P0 BRA `(.L_x_168) ;  /* 0xfffffffc00f08947 */ /* 0x008fea000383ffff */
[----:B------:R-:W-:Y:S05]  /*a190*/  BRA `(.L_x_169) ;  /* 0xffffffa800f07947 */ /* 0x000fea000383ffff */
.L_x_85:
[----:B------:R-:W-:Y:S07]  /*a1a0*/  MOV R0, UR21 ;  /* 0x0000001500007c02 */ /* 0x000fee0008000f00 */
.L_x_170:
[----:B--2---:R2:W3:Y:S02]  /*a1b0*/  SYNCS.PHASECHK.TRANS64.TRYWAIT P0, [R0+URZ+0x88], R9 ;  /* 0x00008809000075a7 */ /* 0x0044e400080011ff */
[----:B---3--:R-:W-:Y:S05]  /*a1c0*/  @!P0 NANOSLEEP.SYNCS 0x989680 ;  /* 0x009896800000895d */ /* 0x008fea0003900000 */
[----:B------:R-:W3:Y:S02]  /*a1d0*/  @!P0 SYNCS.PHASECHK.TRANS64 P0, [R0+URZ+0x88], R9 ;  /* 0x00008809000085a7 */ /* 0x000ee400080010ff */
[----:B---3--:R-:W-:Y:S05]  /*a1e0*/  @!P0 BRA `(.L_x_170) ;  /* 0xfffffffc00f08947 */ /* 0x008fea000383ffff */
[----:B------:R-:W-:Y:S05]  /*a1f0*/  BRA `(.L_x_171) ;  /* 0xffffffac00307947 */ /* 0x000fea000383ffff */
.L_x_87:
[----:B------:R-:W-:-:S07]  /*a200*/  MOV R0, UR21 ;  /* 0x0000001500007c02 */ /* 0x000fce0008000f00 */
.L_x_172:
[----:B---3--:R3:W4:Y:S02]  /*a210*/  SYNCS.PHASECHK.TRANS64.TRYWAIT P0, [R0+URZ+0x70], R3 ;  /* 0x00007003000075a7 */ /* 0x00872400080011ff */
[----:B----4-:R-:W-:Y:S05]  /*a220*/  @!P0 NANOSLEEP.SYNCS 0x989680 ;  /* 0x009896800000895d */ /* 0x010fea0003900000 */
[----:B------:R-:W4:Y:S02]  /*a230*/  @!P0 SYNCS.PHASECHK.TRANS64 P0, [R0+URZ+0x70], R3 ;  /* 0x00007003000085a7 */ /* 0x000f2400080010ff */
[----:B----4-:R-:W-:Y:S05]  /*a240*/  @!P0 BRA `(.L_x_172) ;  /* 0xfffffffc00f08947 */ /* 0x010fea000383ffff */
[----:B------:R-:W-:Y:S05]  /*a250*/  BRA `(.L_x_173) ;  /* 0xffffffac00a47947 */ /* 0x000fea000383ffff */
.L_x_88:
[----:B---3--:R-:W-:-:S07]  /*a260*/  MOV R0, UR21 ;  /* 0x0000001500007c02 */ /* 0x008fce0008000f00 */
.L_x_174:
[----:B---3--:R3:W4:Y:S02]  /*a270*/  SYNCS.PHASECHK.TRANS64.TRYWAIT P0, [R0+URZ+0x78], R3 ;  /* 0x00007803000075a7 */ /* 0x00872400080011ff */
[----:B----4-:R-:W-:Y:S05]  /*a280*/  @!P0 NANOSLEEP.SYNCS 0x989680 ;  /* 0x009896800000895d */ /* 0x010fea0003900000 */
[----:B------:R-:W4:Y:S02]  /*a290*/  @!P0 SYNCS.PHASECHK.TRANS64 P0, [R0+URZ+0x78], R3 ;  /* 0x00007803000085a7 */ /* 0x000f2400080010ff */
[----:B----4-:R-:W-:Y:S05]  /*a2a0*/  @!P0 BRA `(.L_x_174) ;  /* 0xfffffffc00f08947 */ /* 0x010fea000383ffff */
[----:B------:R-:W-:Y:S05]  /*a2b0*/  BRA `(.L_x_175) ;  /* 0xffffffac00947947 */ /* 0x000fea000383ffff */
.L_x_89:
[----:B---3--:R-:W-:-:S07]  /*a2c0*/  MOV R0, UR21 ;  /* 0x0000001500007c02 */ /* 0x008fce0008000f00 */
.L_x_176:
[----:B---3--:R3:W4:Y:S02]  /*a2d0*/  SYNCS.PHASECHK.TRANS64.TRYWAIT P0, [R0+URZ+0x80], R3 ;  /* 0x00008003000075a7 */ /* 0x00872400080011ff */
[----:B----4-:R-:W-:Y:S05]  /*a2e0*/  @!P0 NANOSLEEP.SYNCS 0x989680 ;  /* 0x009896800000895d */ /* 0x010fea0003900000 */
[----:B------:R-:W4:Y:S02]  /*a2f0*/  @!P0 SYNCS.PHASECHK.TRANS64 P0, [R0+URZ+0x80], R3 ;  /* 0x00008003000085a7 */ /* 0x000f2400080010ff */
[----:B----4-:R-:W-:Y:S05]  /*a300*/  @!P0 BRA `(.L_x_176) ;  /* 0xfffffffc00f08947 */ /* 0x010fea000383ffff */
[----:B------:R-:W-:Y:S05]  /*a310*/  BRA `(.L_x_177) ;  /* 0xffffffac00847947 */ /* 0x000fea000383ffff */
.L_x_91:
[----:B-1----:R1:W2:Y:S02]  /*a320*/  SYNCS.PHASECHK.TRANS64.TRYWAIT P0, [R3+URZ+0xa0], R0 ;  /* 0x0000a000030075a7 */ /* 0x0022a400080011ff */
[----:B--2---:R-:W-:Y:S05]  /*a330*/  @!P0 NANOSLEEP.SYNCS 0x989680 ;  /* 0x009896800000895d */ /* 0x004fea0003900000 */
[----:B------:R-:W2:Y:S02]  /*a340*/  @!P0 SYNCS.PHASECHK.TRANS64 P0, [R3+URZ+0xa0], R0 ;  /* 0x0000a000030085a7 */ /* 0x000ea400080010ff */
[----:B--2---:R-:W-:Y:S05]  /*a350*/  @!P0 BRA `(.L_x_91) ;  /* 0xfffffffc00f08947 */ /* 0x004fea000383ffff */
[----:B------:R-:W-:Y:S05]  /*a360*/  BRA `(.L_x_178) ;  /* 0xffffffb000547947 */ /* 0x000fea000383ffff */
.L_x_102:
[----:B--2---:R2:W1:Y:S02]  /*a370*/  SYNCS.PHASECHK.TRANS64.TRYWAIT P1, [R2+URZ+0x50], R3 ;  /* 0x00005003020075a7 */ /* 0x00446400080211ff */
[----:B-1----:R-:W-:Y:S05]  /*a380*/  @!P1 NANOSLEEP.SYNCS 0x989680 ;  /* 0x009896800000995d */ /* 0x002fea0003900000 */
[----:B------:R-:W1:Y:S02]  /*a390*/  @!P1 SYNCS.PHASECHK.TRANS64 P1, [R2+URZ+0x50], R3 ;  /* 0x00005003020095a7 */ /* 0x000e6400080210ff */
[----:B-1----:R-:W-:Y:S05]  /*a3a0*/  @!P1 BRA `(.L_x_102) ;  /* 0xfffffffc00f09947 */ /* 0x002fea000383ffff */
[----:B------:R-:W-:Y:S05]  /*a3b0*/  BRA `(.L_x_101) ;  /* 0xffffffbc00cc7947 */ /* 0x000fea000383ffff */
.L_x_104:
[----:B--2---:R2:W4:Y:S02]  /*a3c0*/  SYNCS.PHASECHK.TRANS64.TRYWAIT P0, [R71+URZ+0xc0], R4 ;  /* 0x0000c004470075a7 */ /* 0x00452400080011ff */
[----:B----4-:R-:W-:Y:S05]  /*a3d0*/  @!P0 NANOSLEEP.SYNCS 0x989680 ;  /* 0x009896800000895d */ /* 0x010fea0003900000 */
[----:B------:R-:W4:Y:S02]  /*a3e0*/  @!P0 SYNCS.PHASECHK.TRANS64 P0, [R71+URZ+0xc0], R4 ;  /* 0x0000c004470085a7 */ /* 0x000f2400080010ff */
[----:B----4-:R-:W-:Y:S05]  /*a3f0*/  @!P0 BRA `(.L_x_104) ;  /* 0xfffffffc00f08947 */ /* 0x010fea000383ffff */
[----:B------:R-:W-:Y:S05]  /*a400*/  BRA `(.L_x_103) ;  /* 0xffffffc0001c7947 */ /* 0x000fea000383ffff */
.L_x_112:
[----:B---3--:R3:W4:Y:S02]  /*a410*/  SYNCS.PHASECHK.TRANS64.TRYWAIT P0, [R112+URZ+0x50], R3 ;  /* 0x00005003700075a7 */ /* 0x00872400080011ff */
[----:B----4-:R-:W-:Y:S05]  /*a420*/  @!P0 NANOSLEEP.SYNCS 0x989680 ;  /* 0x009896800000895d */ /* 0x010fea0003900000 */
[----:B------:R-:W4:Y:S02]  /*a430*/  @!P0 SYNCS.PHASECHK.TRANS64 P0, [R112+URZ+0x50], R3 ;  /* 0x00005003700085a7 */ /* 0x000f2400080010ff */
[----:B----4-:R-:W-:Y:S05]  /*a440*/  @!P0 BRA `(.L_x_112) ;  /* 0xfffffffc00f08947 */ /* 0x010fea000383ffff */
[----:B------:R-:W-:Y:S05]  /*a450*/  BRA `(.L_x_111) ;  /* 0xffffffcc00107947 */ /* 0x000fea000383ffff */
.L_x_120:
[----:B---3--:R3:W4:Y:S02]  /*a460*/  SYNCS.PHASECHK.TRANS64.TRYWAIT P0, [R112+URZ+0x50], R5 ;  /* 0x00005005700075a7 */ /* 0x00872400080011ff */
[----:B----4-:R-:W-:Y:S05]  /*a470*/  @!P0 NANOSLEEP.SYNCS 0x989680 ;  /* 0x009896800000895d */ /* 0x010fea0003900000 */
[----:B------:R-:W4:Y:S02]  /*a480*/  @!P0 SYNCS.PHASECHK.TRANS64 P0, [R112+URZ+0x50], R5 ;  /* 0x00005005700085a7 */ /* 0x000f2400080010ff */
[----:B----4-:R-:W-:Y:S05]  /*a490*/  @!P0 BRA `(.L_x_120) ;  /* 0xfffffffc00f08947 */ /* 0x010fea000383ffff */
[----:B------:R-:W-:Y:S05]  /*a4a0*/  BRA `(.L_x_119) ;  /* 0xffffffd800507947 */ /* 0x000fea000383ffff */
.L_x_128:
[----:B---3--:R3:W4:Y:S02]  /*a4b0*/  SYNCS.PHASECHK.TRANS64.TRYWAIT P0, [R102+URZ+0x50], R3 ;  /* 0x00005003660075a7 */ /* 0x00872400080011ff */
[----:B----4-:R-:W-:Y:S05]  /*a4c0*/  @!P0 NANOSLEEP.SYNCS 0x989680 ;  /* 0x009896800000895d */ /* 0x010fea0003900000 */
[----:B------:R-:W4:Y:S02]  /*a4d0*/  @!P0 SYNCS.PHASECHK.TRANS64 P0, [R102+URZ+0x50], R3 ;  /* 0x00005003660085a7 */ /* 0x000f2400080010ff */
[----:B----4-:R-:W-:Y:S05]  /*a4e0*/  @!P0 BRA `(.L_x_128) ;  /* 0xfffffffc00f08947 */ /* 0x010fea000383ffff */
[----:B------:R-:W-:Y:S05]  /*a4f0*/  BRA `(.L_x_127) ;  /* 0xffffffe4009c7947 */ /* 0x000fea000383ffff */
        .weak           $__internal_0_$__cuda_sm10x_tcgen05_guardrail_trap_col_being_dealloced_not_returned_by_alloc
        .type           $__internal_0_$__cuda_sm10x_tcgen05_guardrail_trap_col_being_dealloced_not_returned_by_alloc,@function
        .size           $__internal_0_$__cuda_sm10x_tcgen05_guardrail_trap_col_being_dealloced_not_returned_by_alloc,($__internal_1_$__cuda_sm10x_tcgen05_guardrail_trap_phase_invalid_during_alloc - $__internal_0_$__cuda_sm10x_tcgen05_guardrail_trap_col_being_dealloced_not_returned_by_alloc)
$__internal_0_$__cuda_sm10x_tcgen05_guardrail_trap_col_being_dealloced_not_returned_by_alloc:
[----:B------:R-:W-:Y:S05]  /*a500*/  BPT.TRAP 0x1 ;  /* 0x000000040000795c */ /* 0x000fea0000300000 */
[----:B------:R-:W-:-:S04]  /*a510*/  HFMA2 R3, -RZ, RZ, 0, 0 ;  /* 0x00000000ff037431 */ /* 0x000fc800000001ff */
[----:B------:R-:W-:Y:S05]  /*a520*/  RET.REL.NODEC R2 `(_ZN7cutlass13device_kernelINS_4gemm6kernel13GemmUniversalIN4cute5tupleIJiiiiEEENS1_10collective13CollectiveMmaINS1_35MainloopSm100TmaUmmaWarpSpecializedILi5ELi2ELi4ENS5_IJNS4_1CILi1EEENSA_ILi8EEESB_EEEEENS5_IJNSA_ILi64EEENSA_ILi256EEENSA_ILi128EEEEEENS_12float_e4m3_tENS5_IJlSB_lEEESJ_SK_NS4_8TiledMMAINS4_8MMA_AtomIJNS4_10MMA_TraitsINS4_19SM100_MMA_F8F6F4_SSEJSJ_SJ_fSF_SG_NS4_17integral_constantINS4_4UMMA5MajorELSR_0EEESS_NSP_INSQ_7ScaleInELST_0EEESU_EEEEEENS4_6LayoutINS5_IJSB_SB_SB_EEENS5_IJNSA_ILi0EEESZ_SZ_EEEEENS5_IJNS4_10UnderscoreES12_S12_EEEEENS4_23SM90_TMA_LOAD_MULTICASTENS4_14ComposedLayoutINS4_7SwizzleILi3ELi4ELi3EEENS4_18smem_ptr_flag_bitsILi8EEENSX_INS5_IJSC_SH_EEENS5_IJSH_SB_EEEEEEEvNS4_8identityENS4_13SM90_TMA_LOADES1E_vS1F_EENS_8epilogue10collective18CollectiveEpilogueINS1I_23Sm100TmaWarpSpecializedILi4ELi2ELi32ELb0ELb0EEEJSI_NS5_IJNSX_ISF_SB_EES1N_EEESJ_SK_SJ_SK_NS1I_6fusion15FusionCallbacksIS1M_NS1P_17LinearCombinationISJ_fSJ_fLNS_15FloatRoundStyleE2EEESI_S1O_JEEENS4_5SM1004TMEM4LOAD26SM100_TMEM_LOAD_16dp32b32xES1G_NS16_INS17_ILi2ELi4ELi3EEES1A_NSX_INS5_IJSC_SF_EEENS5_IJSF_SB_EEEEEEENS4_39AutoVectorizingCopyWithAssumedAlignmentILi128EEENS4_14SM90_TMA_STOREES23_S25_S25_EEEvvEEEEvNT_6ParamsE) ;  /* 0xffffff5802b47950 */ /* 0x000fea0003c3ffff */
        .weak           $__internal_1_$__cuda_sm10x_tcgen05_guardrail_trap_phase_invalid_during_alloc
        .type           $__internal_1_$__cuda_sm10x_tcgen05_guardrail_trap_phase_invalid_during_alloc,@function
        .size           $__internal_1_$__cuda_sm10x_tcgen05_guardrail_trap_phase_invalid_during_alloc,($__internal_2_$__cuda_sm10x_tcgen05_guardrail_trap_unallocated_columns_being_dealloced - $__internal_1_$__cuda_sm10x_tcgen05_guardrail_trap_phase_invalid_during_alloc)
$__internal_1_$__cuda_sm10x_tcgen05_guardrail_trap_phase_invalid_during_alloc:
[----:B------:R-:W-:Y:S05]  /*a530*/  BPT.TRAP 0x1 ;  /* 0x000000040000795c */ /* 0x000fea0000300000 */
[----:B------:R-:W-:-:S04]  /*a540*/  MOV R5, 0x0 ;  /* 0x0000000000057802 */ /* 0x000fc80000000f00 */
[----:B------:R-:W-:Y:S05]  /*a550*/  RET.REL.NODEC R4 `(_ZN7cutlass13device_kernelINS_4gemm6kernel13GemmUniversalIN4cute5tupleIJiiiiEEENS1_10collective13CollectiveMmaINS1_35MainloopSm100TmaUmmaWarpSpecializedILi5ELi2ELi4ENS5_IJNS4_1CILi1EEENSA_ILi8EEESB_EEEEENS5_IJNSA_ILi64EEENSA_ILi256EEENSA_ILi128EEEEEENS_12float_e4m3_tENS5_IJlSB_lEEESJ_SK_NS4_8TiledMMAINS4_8MMA_AtomIJNS4_10MMA_TraitsINS4_19SM100_MMA_F8F6F4_SSEJSJ_SJ_fSF_SG_NS4_17integral_constantINS4_4UMMA5MajorELSR_0EEESS_NSP_INSQ_7ScaleInELST_0EEESU_EEEEEENS4_6LayoutINS5_IJSB_SB_SB_EEENS5_IJNSA_ILi0EEESZ_SZ_EEEEENS5_IJNS4_10UnderscoreES12_S12_EEEEENS4_23SM90_TMA_LOAD_MULTICASTENS4_14ComposedLayoutINS4_7SwizzleILi3ELi4ELi3EEENS4_18smem_ptr_flag_bitsILi8EEENSX_INS5_IJSC_SH_EEENS5_IJSH_SB_EEEEEEEvNS4_8identityENS4_13SM90_TMA_LOADES1E_vS1F_EENS_8epilogue10collective18CollectiveEpilogueINS1I_23Sm100TmaWarpSpecializedILi4ELi2ELi32ELb0ELb0EEEJSI_NS5_IJNSX_ISF_SB_EES1N_EEESJ_SK_SJ_SK_NS1I_6fusion15FusionCallbacksIS1M_NS1P_17LinearCombinationISJ_fSJ_fLNS_15FloatRoundStyleE2EEESI_S1O_JEEENS4_5SM1004TMEM4LOAD26SM100_TMEM_LOAD_16dp32b32xES1G_NS16_INS17_ILi2ELi4ELi3EEES1A_NSX_INS5_IJSC_SF_EEENS5_IJSF_SB_EEEEEEENS4_39AutoVectorizingCopyWithAssumedAlignmentILi128EEENS4_14SM90_TMA_STOREES23_S25_S25_EEEvvEEEEvNT_6ParamsE) ;  /* 0xffffff5804a87950 */ /* 0x000fea0003c3ffff */
        .weak           $__internal_2_$__cuda_sm10x_tcgen05_guardrail_trap_unallocated_columns_being_dealloced
        .type           $__internal_2_$__cuda_sm10x_tcgen05_guardrail_trap_unallocated_columns_being_dealloced,@function
        .size           $__internal_2_$__cuda_sm10x_tcgen05_guardrail_trap_unallocated_columns_being_dealloced,(.L_x_180 - $__internal_2_$__cuda_sm10x_tcgen05_guardrail_trap_unallocated_columns_being_dealloced)
$__internal_2_$__cuda_sm10x_tcgen05_guardrail_trap_unallocated_columns_being_dealloced:
[----:B------:R-:W-:Y:S05]  /*a560*/  BPT.TRAP 0x1 ;  /* 0x000000040000795c */ /* 0x000fea0000300000 */
[----:B------:R-:W-:-:S04]  /*a570*/  HFMA2 R3, -RZ, RZ, 0, 0 ;  /* 0x00000000ff037431 */ /* 0x000fc800000001ff */
[----:B------:R-:W-:Y:S05]  /*a580*/  RET.REL.NODEC R2 `(_ZN7cutlass13device_kernelINS_4gemm6kernel13GemmUniversalIN4cute5tupleIJiiiiEEENS1_10collective13CollectiveMmaINS1_35MainloopSm100TmaUmmaWarpSpecializedILi5ELi2ELi4ENS5_IJNS4_1CILi1EEENSA_ILi8EEESB_EEEEENS5_IJNSA_ILi64EEENSA_ILi256EEENSA_ILi128EEEEEENS_12float_e4m3_tENS5_IJlSB_lEEESJ_SK_NS4_8TiledMMAINS4_8MMA_AtomIJNS4_10MMA_TraitsINS4_19SM100_MMA_F8F6F4_SSEJSJ_SJ_fSF_SG_NS4_17integral_constantINS4_4UMMA5MajorELSR_0EEESS_NSP_INSQ_7ScaleInELST_0EEESU_EEEEEENS4_6LayoutINS5_IJSB_SB_SB_EEENS5_IJNSA_ILi0EEESZ_SZ_EEEEENS5_IJNS4_10UnderscoreES12_S12_EEEEENS4_23SM90_TMA_LOAD_MULTICASTENS4_14ComposedLayoutINS4_7SwizzleILi3ELi4ELi3EEENS4_18smem_ptr_flag_bitsILi8EEENSX_INS5_IJSC_SH_EEENS5_IJSH_SB_EEEEEEEvNS4_8identityENS4_13SM90_TMA_LOADES1E_vS1F_EENS_8epilogue10collective18CollectiveEpilogueINS1I_23Sm100TmaWarpSpecializedILi4ELi2ELi32ELb0ELb0EEEJSI_NS5_IJNSX_ISF_SB_EES1N_EEESJ_SK_SJ_SK_NS1I_6fusion15FusionCallbacksIS1M_NS1P_17LinearCombinationISJ_fSJ_fLNS_15FloatRoundStyleE2EEESI_S1O_JEEENS4_5SM1004TMEM4LOAD26SM100_TMEM_LOAD_16dp32b32xES1G_NS16_INS17_ILi2ELi4ELi3EEES1A_NSX_INS5_IJSC_SF_EEENS5_IJSF_SB_EEEEEEENS4_39AutoVectorizingCopyWithAssumedAlignmentILi128EEENS4_14SM90_TMA_STOREES23_S25_S25_EEEvvEEEEvNT_6ParamsE) ;  /* 0xffffff58029c7950 */ /* 0x000fea0003c3ffff */
.L_x_179:
[----:B------:R-:W-:-:S00]  /*a590*/  BRA `(.L_x_179) ;  /* 0xfffffffc00fc7947 */ /* 0x000fc0000383ffff */
[----:B------:R-:W-:-:S00]  /*a5a0*/  NOP ;  /* 0x0000000000007918 */ /* 0x000fc00000000000 */
        /* <DEDUP_REMOVED lines=13> */
.L_x_180:


//--------------------- .nv.global.init           --------------------------
	.section	.nv.global.init,"aw",@progbits
.nv.global.init:
	.type		$str$27,@object
	.size		$str$27,($str$28 - $str$27)
$str$27:
        /*0000*/ 	.byte	0x28, 0x61, 0x64, 0x64, 0x72, 0x65, 0x73, 0x73, 0x20, 0x26, 0x20, 0x6d, 0x61, 0x73, 0x6b, 0x29
        /*0010*/ 	.byte	0x20, 0x3d, 0x3d, 0x20, 0x30, 0x00
	.type		$str$28,@object
	.size		$str$28,($str$26 - $str$28)
$str$28:
        /*0016*/ 	.byte	0x2f, 0x74, 0x6d, 0x70, 0x2f, 0x63, 0x75, 0x74, 0x6c, 0x61, 0x73, 0x73, 0x5f, 0x73, 0x77, 0x65
        /*0026*/ 	.byte	0x65, 0x70, 0x5f, 0x73, 0x72, 0x63, 0x2f, 0x69, 0x6e, 0x63, 0x6c, 0x75, 0x64, 0x65, 0x2f, 0x63
        /*0036*/ 	.byte	0x75, 0x74, 0x65, 0x2f, 0x70, 0x6f, 0x69, 0x6e, 0x74, 0x65, 0x72, 0x5f, 0x66, 0x6c, 0x61, 0x67
        /*0046*/ 	.byte	0x67, 0x65, 0x64, 0x2e, 0x68, 0x70, 0x70, 0x00
	.type		$str$26,@object
	.size		$str$26,($str$25 - $str$26)
$str$26:
        /*004e*/ 	.byte	0x2f, 0x74, 0x6d, 0x70, 0x2f, 0x63, 0x75, 0x74, 0x6c, 0x61, 0x73, 0x73, 0x5f, 0x73, 0x77, 0x65
        /*005e*/ 	.byte	0x65, 0x70, 0x5f, 0x73, 0x72, 0x63, 0x2f, 0x69, 0x6e, 0x63, 0x6c, 0x75, 0x64, 0x65, 0x2f, 0x63
        /*006e*/ 	.byte	0x75, 0x74, 0x65, 0x2f, 0x61, 0x74, 0x6f, 0x6d, 0x2f, 0x63, 0x6f, 0x70, 0x79, 0x5f, 0x74, 0x72
        /*007e*/ 	.byte	0x61, 0x69, 0x74, 0x73, 0x5f, 0x73, 0x6d, 0x31, 0x30, 0x30, 0x2e, 0x68, 0x70, 0x70, 0x00
	.type		$str$25,@object
	.size		$str$25,(__unnamed_1 - $str$25)
$str$25:
        /*008d*/ 	.byte	0x28, 0x28, 0x75, 0x69, 0x6e, 0x74, 0x33, 0x32, 0x5f, 0x74, 0x28, 0x74, 0x68, 0x72, 0x65, 0x61
        /*009d*/ 	.byte	0x64, 0x49, 0x64, 0x78, 0x2e, 0x78, 0x29, 0x20, 0x2f, 0x20, 0x33, 0x32, 0x29, 0x20, 0x25, 0x20
        /*00ad*/ 	.byte	0x34, 0x29, 0x20, 0x3d, 0x3d, 0x20, 0x28, 0x28, 0x28, 0x74, 0x6d, 0x65, 0x6d, 0x5f, 0x61, 0x64
        /*00bd*/ 	.byte	0x64, 0x72, 0x20, 0x3e, 0x3e, 0x20, 0x31, 0x36, 0x29, 0x20, 0x2f, 0x20, 0x33, 0x32, 0x29, 0x20
        /*00cd*/ 	.byte	0x25, 0x20, 0x34, 0x29, 0x00
	.type		__unnamed_1,@object
	.size		__unnamed_1,(__unnamed_2 - __unnamed_1)
__unnamed_1:
        /*00d2*/ 	.byte	0x61, 0x75, 0x74, 0x6f, 0x20, 0x63, 0x75, 0x74, 0x65, 0x3a, 0x3a, 0x61, 0x73, 0x5f, 0x70, 0x6f
        /* <DEDUP_REMOVED lines=24> */
        /*0262*/ 	.byte	0x3c, 0x34, 0x30, 0x39, 0x36, 0x3e, 0x3e, 0x3e, 0x3e, 0x5d, 0x00
	.type		__unnamed_2,@object
	.size		__unnamed_2,(__unnamed_3 - __unnamed_2)
__unnamed_2:
        /* <DEDUP_REMOVED lines=26> */
	.type		__unnamed_3,@object
	.size		__unnamed_3,(.L_3 - __unnamed_3)
__unnamed_3:
        /* <DEDUP_REMOVED lines=40> */
        /*0688*/ 	.byte	0x74, 0x65, 0x3a, 0x3a, 0x43, 0x3c, 0x30, 0x3e, 0x3e, 0x3e, 0x3e, 0x5d, 0x00
.L_3:


//--------------------- .nv.shared._ZN7cutlass13device_kernelINS_4gemm6kernel13GemmUniversalIN4cute5tupleIJiiiiEEENS1_10collective13CollectiveMmaINS1_35MainloopSm100TmaUmmaWarpSpecializedILi5ELi2ELi4ENS5_IJNS4_1CILi1EEENSA_ILi8EEESB_EEEEENS5_IJNSA_ILi64EEENSA_ILi256EEENSA_ILi128EEEEEENS_12float_e4m3_tENS5_IJlSB_lEEESJ_SK_NS4_8TiledMMAINS4_8MMA_AtomIJNS4_10MMA_TraitsINS4_19SM100_MMA_F8F6F4_SSEJSJ_SJ_fSF_SG_NS4_17integral_constantINS4_4UMMA5MajorELSR_0EEESS_NSP_INSQ_7ScaleInELST_0EEESU_EEEEEENS4_6LayoutINS5_IJSB_SB_SB_EEENS5_IJNSA_ILi0EEESZ_SZ_EEEEENS5_IJNS4_10UnderscoreES12_S12_EEEEENS4_23SM90_TMA_LOAD_MULTICASTENS4_14ComposedLayoutINS4_7SwizzleILi3ELi4ELi3EEENS4_18smem_ptr_flag_bitsILi8EEENSX_INS5_IJSC_SH_EEENS5_IJSH_SB_EEEEEEEvNS4_8identityENS4_13SM90_TMA_LOADES1E_vS1F_EENS_8epilogue10collective18CollectiveEpilogueINS1I_23Sm100TmaWarpSpecializedILi4ELi2ELi32ELb0ELb0EEEJSI_NS5_IJNSX_ISF_SB_EES1N_EEESJ_SK_SJ_SK_NS1I_6fusion15FusionCallbacksIS1M_NS1P_17LinearCombinationISJ_fSJ_fLNS_15FloatRoundStyleE2EEESI_S1O_JEEENS4_5SM1004TMEM4LOAD26SM100_TMEM_LOAD_16dp32b32xES1G_NS16_INS17_ILi2ELi4ELi3EEES1A_NSX_INS5_IJSC_SF_EEENS5_IJSF_SB_EEEEEEENS4_39AutoVectorizingCopyWithAssumedAlignmentILi128EEENS4_14SM90_TMA_STOREES23_S25_S25_EEEvvEEEEvNT_6ParamsE --------------------------
	.section	.nv.shared._ZN7cutlass13device_kernelINS_4gemm6kernel13GemmUniversalIN4cute5tupleIJiiiiEEENS1_10collective13CollectiveMmaINS1_35MainloopSm100TmaUmmaWarpSpecializedILi5ELi2ELi4ENS5_IJNS4_1CILi1EEENSA_ILi8EEESB_EEEEENS5_IJNSA_ILi64EEENSA_ILi256EEENSA_ILi128EEEEEENS_12float_e4m3_tENS5_IJlSB_lEEESJ_SK_NS4_8TiledMMAINS4_8MMA_AtomIJNS4_10MMA_TraitsINS4_19SM100_MMA_F8F6F4_SSEJSJ_SJ_fSF_SG_NS4_17integral_constantINS4_4UMMA5MajorELSR_0EEESS_NSP_INSQ_7ScaleInELST_0EEESU_EEEEEENS4_6LayoutINS5_IJSB_SB_SB_EEENS5_IJNSA_ILi0EEESZ_SZ_EEEEENS5_IJNS4_10UnderscoreES12_S12_EEEEENS4_23SM90_TMA_LOAD_MULTICASTENS4_14ComposedLayoutINS4_7SwizzleILi3ELi4ELi3EEENS4_18smem_ptr_flag_bitsILi8EEENSX_INS5_IJSC_SH_EEENS5_IJSH_SB_EEEEEEEvNS4_8identityENS4_13SM90_TMA_LOADES1E_vS1F_EENS_8epilogue10collective18CollectiveEpilogueINS1I_23Sm100TmaWarpSpecializedILi4ELi2ELi32ELb0ELb0EEEJSI_NS5_IJNSX_ISF_SB_EES1N_EEESJ_SK_SJ_SK_NS1I_6fusion15FusionCallbacksIS1M_NS1P_17LinearCombinationISJ_fSJ_fLNS_15FloatRoundStyleE2EEESI_S1O_JEEENS4_5SM1004TMEM4LOAD26SM100_TMEM_LOAD_16dp32b32xES1G_NS16_INS17_ILi2ELi4ELi3EEES1A_NSX_INS5_IJSC_SF_EEENS5_IJSF_SB_EEEEEEENS4_39AutoVectorizingCopyWithAssumedAlignmentILi128EEENS4_14SM90_TMA_STOREES23_S25_S25_EEEvvEEEEvNT_6ParamsE,"aw",@nobits
	.sectionflags	@""
	.align	16
	.zero		1024


//--------------------- .nv.shared.reserved.0     --------------------------
	.section	.nv.shared.reserved.0,"aw",@nobits
	.weak		__nv_reservedSMEM_offset_0_alias
	.size		__nv_reservedSMEM_offset_0_alias, 0, 64
	.other		__nv_reservedSMEM_offset_0_alias,@"STO_CUDA_RESERVED_SHARED STV_DEFAULT"
__nv_reservedSMEM_offset_0_alias:
	.zero		0
.nv.shared.reserved.0:
	.zero		64
	.weak		__nv_reservedSMEM_tcgen05_partition
	.type		__nv_reservedSMEM_tcgen05_partition,@object
	.size		__nv_reservedSMEM_tcgen05_partition,(.L_0 - __nv_reservedSMEM_tcgen05_partition)
__nv_reservedSMEM_tcgen05_partition:
	.zero		32
.L_0:


//--------------------- .nv.global                --------------------------
	.section	.nv.global,"aw",@nobits
.nv.global:
	.type		_ZN40_INTERNAL_1e0438e3_4_k_cu_a5e3d3b2_322304cute1_E,@object
	.size		_ZN40_INTERNAL_1e0438e3_4_k_cu_a5e3d3b2_322304cute1_E,(_ZN40_INTERNAL_1e0438e3_4_k_cu_a5e3d3b2_322304cuda3std3__45__cpo6cbeginE - _ZN40_INTERNAL_1e0438e3_4_k_cu_a5e3d3b2_322304cute1_E)
_ZN40_INTERNAL_1e0438e3_4_k_cu_a5e3d3b2_322304cute1_E:
	.zero		1
	.type		_ZN40_INTERNAL_1e0438e3_4_k_cu_a5e3d3b2_322304cuda3std3__45__cpo6cbeginE,@object
	.size		_ZN40_INTERNAL_1e0438e3_4_k_cu_a5e3d3b2_322304cuda3std3__45__cpo6cbeginE,(_ZN40_INTERNAL_1e0438e3_4_k_cu_a5e3d3b2_322304cuda3std3__48in_placeE - _ZN40_INTERNAL_1e0438e3_4_k_cu_a5e3d3b2_322304cuda3std3__45__cpo6cbeginE)
_ZN40_INTERNAL_1e0438e3_4_k_cu_a5e3d3b2_322304cuda3std3__45__cpo6cbeginE:
	.zero		1
	.type		_ZN40_INTERNAL_1e0438e3_4_k_cu_a5e3d3b2_322304cuda3std3__48in_placeE,@object
	.size		_ZN40_INTERNAL_1e0438e3_4_k_cu_a5e3d3b2_322304cuda3std3__48in_placeE,(_ZN40_INTERNAL_1e0438e3_4_k_cu_a5e3d3b2_322304cuda3std6ranges3__45__cpo9iter_moveE - _ZN40_INTERNAL_1e0438e3_4_k_cu_a5e3d3b2_322304cuda3std3__48in_placeE)
_ZN40_INTERNAL_1e0438e3_4_k_cu_a5e3d3b2_322304cuda3std3__48in_placeE:
	.zero		1
	.type		_ZN40_INTERNAL_1e0438e3_4_k_cu_a5e3d3b2_322304cuda3std6ranges3__45__cpo9iter_moveE,@object
	.size		_ZN40_INTERNAL_1e0438e3_4_k_cu_a5e3d3b2_322304cuda3std6ranges3__45__cpo9iter_moveE,(_ZN40_INTERNAL_1e0438e3_4_k_cu_a5e3d3b2_322304cuda3std3__45__cpo5beginE - _ZN40_INTERNAL_1e0438e3_4_k_cu_a5e3d3b2_322304cuda3std6ranges3__45__cpo9iter_moveE)
_ZN40_INTERNAL_1e0438e3_4_k_cu_a5e3d3b2_322304cuda3std6ranges3__45__cpo9iter_moveE:
	.zero		1
	.type		_ZN40_INTERNAL_1e0438e3_4_k_cu_a5e3d3b2_322304cuda3std3__45__cpo5beginE,@object
	.size		_ZN40_INTERNAL_1e0438e3_4_k_cu_a5e3d3b2_322304cuda3std3__45__cpo5beginE,(_ZN40_INTERNAL_1e0438e3_4_k_cu_a5e3d3b2_322304cuda3std3__442_GLOBAL__N__1e0438e3_4_k_cu_a5e3d3b2_322306ignoreE - _ZN40_INTERNAL_1e0438e3_4_k_cu_a5e3d3b2_322304cuda3std3__45__cpo5beginE)
_ZN40_INTERNAL_1e0438e3_4_k_cu_a5e3d3b2_322304cuda3std3__45__cpo5beginE:
	.zero		1
	.type		_ZN40_INTERNAL_1e0438e3_4_k_cu_a5e3d3b2_322304cuda3std3__442_GLOBAL__N__1e0438e3_4_k_cu_a5e3d3b2_322306ignoreE,@object
	.size		_ZN40_INTERNAL_1e0438e3_4_k_cu_a5e3d3b2_322304cuda3std3__442_GLOBAL__N__1e0438e3_4_k_cu_a5e3d3b2_322306ignoreE,(_ZN40_INTERNAL_1e0438e3_4_k_cu_a5e3d3b2_322304cute7productE - _ZN40_INTERNAL_1e0438e3_4_k_cu_a5e3d3b2_322304cuda3std3__442_GLOBAL__N__1e0438e3_4_k_cu_a5e3d3b2_322306ignoreE)
_ZN40_INTERNAL_1e0438e3_4_k_cu_a5e3d3b2_322304cuda3std3__442_GLOBAL__N__1e0438e3_4_k_cu_a5e3d3b2_322306ignoreE:
	.zero		1
	.type		_ZN40_INTERNAL_1e0438e3_4_k_cu_a5e3d3b2_322304cute7productE,@object
	.size		_ZN40_INTERNAL_1e0438e3_4_k_cu_a5e3d3b2_322304cute7productE,(_ZN40_INTERNAL_1e0438e3_4_k_cu_a5e3d3b2_322304cuda3std3__45__cpo3endE - _ZN40_INTERNAL_1e0438e3_4_k_cu_a5e3d3b2_322304cute7productE)
_ZN40_INTERNAL_1e0438e3_4_k_cu_a5e3d3b2_322304cute7productE:
	.zero		1
	.type		_ZN40_INTERNAL_1e0438e3_4_k_cu_a5e3d3b2_322304cuda3std3__45__cpo3endE,@object
	.size		_ZN40_INTERNAL_1e0438e3_4_k_cu_a5e3d3b2_322304cuda3std3__45__cpo3endE,(_ZN40_INTERNAL_1e0438e3_4_k_cu_a5e3d3b2_322304cuda3std3__419piecewise_constructE - _ZN40_INTERNAL_1e0438e3_4_k_cu_a5e3d3b2_322304cuda3std3__45__cpo3endE)
_ZN40_INTERNAL_1e0438e3_4_k_cu_a5e3d3b2_322304cuda3std3__45__cpo3endE:
	.zero		1
	.type		_ZN40_INTERNAL_1e0438e3_4_k_cu_a5e3d3b2_322304cuda3std3__419piecewise_constructE,@object
	.size		_ZN40_INTERNAL_1e0438e3_4_k_cu_a5e3d3b2_322304cuda3std3__419piecewise_constructE,(_ZN40_INTERNAL_1e0438e3_4_k_cu_a5e3d3b2_322304cuda3std3__45__cpo4cendE - _ZN40_INTERNAL_1e0438e3_4_k_cu_a5e3d3b2_322304cuda3std3__419piecewise_constructE)
_ZN40_INTERNAL_1e0438e3_4_k_cu_a5e3d3b2_322304cuda3std3__419piecewise_constructE:
	.zero		1
	.type		_ZN40_INTERNAL_1e0438e3_4_k_cu_a5e3d3b2_322304cuda3std3__45__cpo4cendE,@object
	.size		_ZN40_INTERNAL_1e0438e3_4_k_cu_a5e3d3b2_322304cuda3std3__45__cpo4cendE,(_ZN40_INTERNAL_1e0438e3_4_k_cu_a5e3d3b2_322304cuda3std6ranges3__45__cpo4swapE - _ZN40_INTERNAL_1e0438e3_4_k_cu_a5e3d3b2_322304cuda3std3__45__cpo4cendE)
_ZN40_INTERNAL_1e0438e3_4_k_cu_a5e3d3b2_322304cuda3std3__45__cpo4cendE:
	.zero		1
	.type		_ZN40_INTERNAL_1e0438e3_4_k_cu_a5e3d3b2_322304cuda3std6ranges3__45__cpo4swapE,@object
	.size		_ZN40_INTERNAL_1e0438e3_4_k_cu_a5e3d3b2_322304cuda3std6ranges3__45__cpo4swapE,(.L_11 - _ZN40_INTERNAL_1e0438e3_4_k_cu_a5e3d3b2_322304cuda3std6ranges3__45__cpo4swapE)
_ZN40_INTERNAL_1e0438e3_4_k_cu_a5e3d3b2_322304cuda3std6ranges3__45__cpo4swapE:
	.zero		1
.L_11:


//--------------------- .nv.constant0._ZN7cutlass13device_kernelINS_4gemm6kernel13GemmUniversalIN4cute5tupleIJiiiiEEENS1_10collective13CollectiveMmaINS1_35MainloopSm100TmaUmmaWarpSpecializedILi5ELi2ELi4ENS5_IJNS4_1CILi1EEENSA_ILi8EEESB_EEEEENS5_IJNSA_ILi64EEENSA_ILi256EEENSA_ILi128EEEEEENS_12float_e4m3_tENS5_IJlSB_lEEESJ_SK_NS4_8TiledMMAINS4_8MMA_AtomIJNS4_10MMA_TraitsINS4_19SM100_MMA_F8F6F4_SSEJSJ_SJ_fSF_SG_NS4_17integral_constantINS4_4UMMA5MajorELSR_0EEESS_NSP_INSQ_7ScaleInELST_0EEESU_EEEEEENS4_6LayoutINS5_IJSB_SB_SB_EEENS5_IJNSA_ILi0EEESZ_SZ_EEEEENS5_IJNS4_10UnderscoreES12_S12_EEEEENS4_23SM90_TMA_LOAD_MULTICASTENS4_14ComposedLayoutINS4_7SwizzleILi3ELi4ELi3EEENS4_18smem_ptr_flag_bitsILi8EEENSX_INS5_IJSC_SH_EEENS5_IJSH_SB_EEEEEEEvNS4_8identityENS4_13SM90_TMA_LOADES1E_vS1F_EENS_8epilogue10collective18CollectiveEpilogueINS1I_23Sm100TmaWarpSpecializedILi4ELi2ELi32ELb0ELb0EEEJSI_NS5_IJNSX_ISF_SB_EES1N_EEESJ_SK_SJ_SK_NS1I_6fusion15FusionCallbacksIS1M_NS1P_17LinearCombinationISJ_fSJ_fLNS_15FloatRoundStyleE2EEESI_S1O_JEEENS4_5SM1004TMEM4LOAD26SM100_TMEM_LOAD_16dp32b32xES1G_NS16_INS17_ILi2ELi4ELi3EEES1A_NSX_INS5_IJSC_SF_EEENS5_IJSF_SB_EEEEEEENS4_39AutoVectorizingCopyWithAssumedAlignmentILi128EEENS4_14SM90_TMA_STOREES23_S25_S25_EEEvvEEEEvNT_6ParamsE --------------------------
	.section	.nv.constant0._ZN7cutlass13device_kernelINS_4gemm6kernel13GemmUniversalIN4cute5tupleIJiiiiEEENS1_10collective13CollectiveMmaINS1_35MainloopSm100TmaUmmaWarpSpecializedILi5ELi2ELi4ENS5_IJNS4_1CILi1EEENSA_ILi8EEESB_EEEEENS5_IJNSA_ILi64EEENSA_ILi256EEENSA_ILi128EEEEEENS_12float_e4m3_tENS5_IJlSB_lEEESJ_SK_NS4_8TiledMMAINS4_8MMA_AtomIJNS4_10MMA_TraitsINS4_19SM100_MMA_F8F6F4_SSEJSJ_SJ_fSF_SG_NS4_17integral_constantINS4_4UMMA5MajorELSR_0EEESS_NSP_INSQ_7ScaleInELST_0EEESU_EEEEEENS4_6LayoutINS5_IJSB_SB_SB_EEENS5_IJNSA_ILi0EEESZ_SZ_EEEEENS5_IJNS4_10UnderscoreES12_S12_EEEEENS4_23SM90_TMA_LOAD_MULTICASTENS4_14ComposedLayoutINS4_7SwizzleILi3ELi4ELi3EEENS4_18smem_ptr_flag_bitsILi8EEENSX_INS5_IJSC_SH_EEENS5_IJSH_SB_EEEEEEEvNS4_8identityENS4_13SM90_TMA_LOADES1E_vS1F_EENS_8epilogue10collective18CollectiveEpilogueINS1I_23Sm100TmaWarpSpecializedILi4ELi2ELi32ELb0ELb0EEEJSI_NS5_IJNSX_ISF_SB_EES1N_EEESJ_SK_SJ_SK_NS1I_6fusion15FusionCallbacksIS1M_NS1P_17LinearCombinationISJ_fSJ_fLNS_15FloatRoundStyleE2EEESI_S1O_JEEENS4_5SM1004TMEM4LOAD26SM100_TMEM_LOAD_16dp32b32xES1G_NS16_INS17_ILi2ELi4ELi3EEES1A_NSX_INS5_IJSC_SF_EEENS5_IJSF_SB_EEEEEEENS4_39AutoVectorizingCopyWithAssumedAlignmentILi128EEENS4_14SM90_TMA_STOREES23_S25_S25_EEEvvEEEEvNT_6ParamsE,"a",@progbits
	.sectionflags	@""
	.align	4
.nv.constant0._ZN7cutlass13device_kernelINS_4gemm6kernel13GemmUniversalIN4cute5tupleIJiiiiEEENS1_10collective13CollectiveMmaINS1_35MainloopSm100TmaUmmaWarpSpecializedILi5ELi2ELi4ENS5_IJNS4_1CILi1EEENSA_ILi8EEESB_EEEEENS5_IJNSA_ILi64EEENSA_ILi256EEENSA_ILi128EEEEEENS_12float_e4m3_tENS5_IJlSB_lEEESJ_SK_NS4_8TiledMMAINS4_8MMA_AtomIJNS4_10MMA_TraitsINS4_19SM100_MMA_F8F6F4_SSEJSJ_SJ_fSF_SG_NS4_17integral_constantINS4_4UMMA5MajorELSR_0EEESS_NSP_INSQ_7ScaleInELST_0EEESU_EEEEEENS4_6LayoutINS5_IJSB_SB_SB_EEENS5_IJNSA_ILi0EEESZ_SZ_EEEEENS5_IJNS4_10UnderscoreES12_S12_EEEEENS4_23SM90_TMA_LOAD_MULTICASTENS4_14ComposedLayoutINS4_7SwizzleILi3ELi4ELi3EEENS4_18smem_ptr_flag_bitsILi8EEENSX_INS5_IJSC_SH_EEENS5_IJSH_SB_EEEEEEEvNS4_8identityENS4_13SM90_TMA_LOADES1E_vS1F_EENS_8epilogue10collective18CollectiveEpilogueINS1I_23Sm100TmaWarpSpecializedILi4ELi2ELi32ELb0ELb0EEEJSI_NS5_IJNSX_ISF_SB_EES1N_EEESJ_SK_SJ_SK_NS1I_6fusion15FusionCallbacksIS1M_NS1P_17LinearCombinationISJ_fSJ_fLNS_15FloatRoundStyleE2EEESI_S1O_JEEENS4_5SM1004TMEM4LOAD26SM100_TMEM_LOAD_16dp32b32xES1G_NS16_INS17_ILi2ELi4ELi3EEES1A_NSX_INS5_IJSC_SF_EEENS5_IJSF_SB_EEEEEEENS4_39AutoVectorizingCopyWithAssumedAlignmentILi128EEENS4_14SM90_TMA_STOREES23_S25_S25_EEEvvEEEEvNT_6ParamsE:
	.zero		2944


//--------------------- SYMBOLS --------------------------

	.type		.nv.reservedSmem.offset0,@object
	.size		.nv.reservedSmem.offset0,0x4
	.type		.nv.reservedSmem.cap,@object
	.size		.nv.reservedSmem.cap,0x4
	.type		__assertfail,@function
